//
// Generated by NVIDIA NVVM Compiler
//
// Compiler Build ID: CL-36424714
// Cuda compilation tools, release 13.0, V13.0.88
// Based on NVVM 20.0.0
//

.version 9.0
.target sm_100
.address_size 64

	// .globl	_Z7computeffiffffPfS_ffffffffffff
.extern .func  (.param .b32 func_retval0) vprintf
(
	.param .b64 vprintf_param_0,
	.param .b64 vprintf_param_1
)
;
.global .align 1 .b8 $str[7] = {37, 46, 49, 55, 103, 10};

.visible .entry _Z7computeffiffffPfS_ffffffffffff(
	.param .f32 _Z7computeffiffffPfS_ffffffffffff_param_0,
	.param .f32 _Z7computeffiffffPfS_ffffffffffff_param_1,
	.param .u32 _Z7computeffiffffPfS_ffffffffffff_param_2,
	.param .f32 _Z7computeffiffffPfS_ffffffffffff_param_3,
	.param .f32 _Z7computeffiffffPfS_ffffffffffff_param_4,
	.param .f32 _Z7computeffiffffPfS_ffffffffffff_param_5,
	.param .f32 _Z7computeffiffffPfS_ffffffffffff_param_6,
	.param .u64 .ptr .align 1 _Z7computeffiffffPfS_ffffffffffff_param_7,
	.param .u64 .ptr .align 1 _Z7computeffiffffPfS_ffffffffffff_param_8,
	.param .f32 _Z7computeffiffffPfS_ffffffffffff_param_9,
	.param .f32 _Z7computeffiffffPfS_ffffffffffff_param_10,
	.param .f32 _Z7computeffiffffPfS_ffffffffffff_param_11,
	.param .f32 _Z7computeffiffffPfS_ffffffffffff_param_12,
	.param .f32 _Z7computeffiffffPfS_ffffffffffff_param_13,
	.param .f32 _Z7computeffiffffPfS_ffffffffffff_param_14,
	.param .f32 _Z7computeffiffffPfS_ffffffffffff_param_15,
	.param .f32 _Z7computeffiffffPfS_ffffffffffff_param_16,
	.param .f32 _Z7computeffiffffPfS_ffffffffffff_param_17,
	.param .f32 _Z7computeffiffffPfS_ffffffffffff_param_18,
	.param .f32 _Z7computeffiffffPfS_ffffffffffff_param_19,
	.param .f32 _Z7computeffiffffPfS_ffffffffffff_param_20
)
{
	.local .align 8 .b8 	__local_depot0[8];
	.reg .b64 	%SP;
	.reg .b64 	%SPL;
	.reg .pred 	%p<19>;
	.reg .b32 	%r<37>;
	.reg .b32 	%f<195>;
	.reg .b64 	%rd<26>;
	.reg .b64 	%fd<2>;

	mov.u64 	%SPL, __local_depot0;
	cvta.local.u64 	%SP, %SPL;
	ld.param.f32 	%f193, [_Z7computeffiffffPfS_ffffffffffff_param_0];
	ld.param.f32 	%f34, [_Z7computeffiffffPfS_ffffffffffff_param_1];
	ld.param.u32 	%r12, [_Z7computeffiffffPfS_ffffffffffff_param_2];
	ld.param.f32 	%f18, [_Z7computeffiffffPfS_ffffffffffff_param_3];
	ld.param.f32 	%f19, [_Z7computeffiffffPfS_ffffffffffff_param_4];
	ld.param.f32 	%f20, [_Z7computeffiffffPfS_ffffffffffff_param_5];
	ld.param.f32 	%f21, [_Z7computeffiffffPfS_ffffffffffff_param_6];
	ld.param.u64 	%rd9, [_Z7computeffiffffPfS_ffffffffffff_param_7];
	ld.param.u64 	%rd10, [_Z7computeffiffffPfS_ffffffffffff_param_8];
	ld.param.f32 	%f22, [_Z7computeffiffffPfS_ffffffffffff_param_9];
	ld.param.f32 	%f23, [_Z7computeffiffffPfS_ffffffffffff_param_10];
	ld.param.f32 	%f24, [_Z7computeffiffffPfS_ffffffffffff_param_11];
	ld.param.f32 	%f25, [_Z7computeffiffffPfS_ffffffffffff_param_12];
	ld.param.f32 	%f26, [_Z7computeffiffffPfS_ffffffffffff_param_13];
	ld.param.f32 	%f27, [_Z7computeffiffffPfS_ffffffffffff_param_14];
	ld.param.f32 	%f28, [_Z7computeffiffffPfS_ffffffffffff_param_15];
	ld.param.f32 	%f29, [_Z7computeffiffffPfS_ffffffffffff_param_16];
	ld.param.f32 	%f30, [_Z7computeffiffffPfS_ffffffffffff_param_17];
	ld.param.f32 	%f31, [_Z7computeffiffffPfS_ffffffffffff_param_18];
	ld.param.f32 	%f32, [_Z7computeffiffffPfS_ffffffffffff_param_19];
	ld.param.f32 	%f33, [_Z7computeffiffffPfS_ffffffffffff_param_20];
	cvta.to.global.u64 	%rd1, %rd10;
	cvta.to.global.u64 	%rd2, %rd9;
	mov.f32 	%f35, 0fFA11646E;
	sub.f32 	%f36, %f35, %f34;
	neg.f32 	%f37, %f36;
	cvt.rpi.f32.f32 	%f38, %f37;
	setp.neu.f32 	%p1, %f193, %f38;
	@%p1 bra 	$L__BB0_15;
	add.f32 	%f39, %f18, 0f47F5237A;
	add.f32 	%f40, %f39, %f19;
	mov.f32 	%f41, 0f0000000B;
	sub.f32 	%f42, %f41, %f20;
	fma.rn.f32 	%f43, %f21, 0f348019E8, %f42;
	mov.f32 	%f44, 0f00000000;
	div.rn.f32 	%f45, %f44, %f43;
	fma.rn.f32 	%f46, %f45, 0f3BBB989D, 0f3F000000;
	cvt.sat.f32.f32 	%f47, %f46;
	mov.f32 	%f48, 0f4B400001;
	mov.f32 	%f49, 0f437C0000;
	fma.rm.f32 	%f50, %f47, %f49, %f48;
	add.f32 	%f51, %f50, 0fCB40007F;
	neg.f32 	%f52, %f51;
	fma.rn.f32 	%f53, %f45, 0f3FB8AA3B, %f52;
	fma.rn.f32 	%f54, %f45, 0f32A57060, %f53;
	mov.b32 	%r13, %f50;
	shl.b32 	%r14, %r13, 23;
	mov.b32 	%f55, %r14;
	ex2.approx.ftz.f32 	%f56, %f54;
	fma.rn.f32 	%f193, %f56, %f55, %f40;
	setp.lt.s32 	%p2, %r12, 1;
	@%p2 bra 	$L__BB0_13;
	fma.rn.f32 	%f58, %f24, %f25, 0fF8407B68;
	sub.f32 	%f59, %f58, %f26;
	add.f32 	%f60, %f23, %f59;
	abs.f32 	%f61, %f60;
	mov.f32 	%f62, 0f3FB8AA3B;
	mul.rn.f32 	%f63, %f61, %f62;
	cvt.rzi.f32.f32 	%f64, %f63;
	abs.f32 	%f65, %f64;
	setp.gt.f32 	%p3, %f65, 0f42FC0000;
	mov.f32 	%f66, 0f42FC0000;
	copysign.f32 	%f67, %f64, %f66;
	selp.f32 	%f68, %f67, %f64, %p3;
	fma.rn.f32 	%f69, %f68, 0fBF317218, %f61;
	fma.rn.f32 	%f70, %f68, 0f3102E308, %f69;
	mul.f32 	%f71, %f70, 0f3FB8AA3B;
	add.f32 	%f72, %f68, 0f4B40007D;
	mov.b32 	%r16, %f72;
	shl.b32 	%r17, %r16, 23;
	mov.b32 	%f73, %r17;
	ex2.approx.ftz.f32 	%f74, %f71;
	mul.f32 	%f75, %f74, %f73;
	mov.f32 	%f76, 0fBE000000;
	div.approx.ftz.f32 	%f77, %f76, %f75;
	fma.rn.f32 	%f78, %f75, 0f40000000, %f77;
	mul.f32 	%f79, %f60, %f60;
	fma.rn.f32 	%f80, %f79, 0f363D0ADA, 0f394FFF49;
	fma.rn.f32 	%f81, %f80, %f79, 0f3C08889A;
	fma.rn.f32 	%f82, %f81, %f79, 0f3E2AAAAB;
	mul.f32 	%f83, %f79, %f82;
	fma.rn.f32 	%f84, %f83, %f60, %f60;
	setp.ge.f32 	%p4, %f61, 0f3F800000;
	copysign.f32 	%f85, %f60, %f78;
	selp.f32 	%f86, %f85, %f84, %p4;
	add.f32 	%f87, %f22, %f86;
	setp.lt.f32 	%p5, %f87, 0f00800000;
	mul.f32 	%f88, %f87, 0f4B000000;
	selp.f32 	%f89, %f88, %f87, %p5;
	selp.f32 	%f90, 0fC1B80000, 0f00000000, %p5;
	mov.b32 	%r18, %f89;
	add.s32 	%r19, %r18, -1059760811;
	and.b32  	%r20, %r19, -8388608;
	sub.s32 	%r21, %r18, %r20;
	mov.b32 	%f91, %r21;
	cvt.rn.f32.s32 	%f92, %r20;
	fma.rn.f32 	%f93, %f92, 0f34000000, %f90;
	add.f32 	%f94, %f91, 0fBF800000;
	fma.rn.f32 	%f95, %f94, 0fBE055027, 0f3E1039F6;
	fma.rn.f32 	%f96, %f95, %f94, 0fBDF8CDCC;
	fma.rn.f32 	%f97, %f96, %f94, 0f3E0F2955;
	fma.rn.f32 	%f98, %f97, %f94, 0fBE2AD8B9;
	fma.rn.f32 	%f99, %f98, %f94, 0f3E4CED0B;
	fma.rn.f32 	%f100, %f99, %f94, 0fBE7FFF22;
	fma.rn.f32 	%f101, %f100, %f94, 0f3EAAAA78;
	fma.rn.f32 	%f102, %f101, %f94, 0fBF000000;
	mul.f32 	%f103, %f94, %f102;
	fma.rn.f32 	%f104, %f103, %f94, %f94;
	fma.rn.f32 	%f105, %f93, 0f3F317218, %f104;
	setp.gt.u32 	%p6, %r18, 2139095039;
	fma.rn.f32 	%f106, %f89, 0f7F800000, 0f7F800000;
	selp.f32 	%f107, %f106, %f105, %p6;
	setp.eq.f32 	%p7, %f89, 0f00000000;
	selp.f32 	%f2, 0fFF800000, %f107, %p7;
	and.b32  	%r1, %r12, 7;
	setp.lt.u32 	%p8, %r12, 8;
	mov.b32 	%r35, 0;
	@%p8 bra 	$L__BB0_5;
	and.b32  	%r35, %r12, 2147483640;
	neg.s32 	%r33, %r35;
	add.s64 	%rd25, %rd2, 16;
	add.s64 	%rd24, %rd1, 16;
$L__BB0_4:
	.pragma "nounroll";
	mov.b32 	%r22, 0;
	st.global.u32 	[%rd25+-16], %r22;
	mov.b32 	%r23, -2105345213;
	st.global.u32 	[%rd24+-16], %r23;
	ld.global.f32 	%f108, [%rd25+-16];
	mov.f32 	%f109, 0f8282FB43;
	div.rn.f32 	%f110, %f109, %f108;
	fma.rn.f32 	%f111, %f110, %f2, %f193;
	st.global.u32 	[%rd25+-12], %r22;
	st.global.u32 	[%rd24+-12], %r23;
	ld.global.f32 	%f112, [%rd25+-12];
	div.rn.f32 	%f113, %f109, %f112;
	fma.rn.f32 	%f114, %f113, %f2, %f111;
	st.global.u32 	[%rd25+-8], %r22;
	st.global.u32 	[%rd24+-8], %r23;
	ld.global.f32 	%f115, [%rd25+-8];
	div.rn.f32 	%f116, %f109, %f115;
	fma.rn.f32 	%f117, %f116, %f2, %f114;
	st.global.u32 	[%rd25+-4], %r22;
	st.global.u32 	[%rd24+-4], %r23;
	ld.global.f32 	%f118, [%rd25+-4];
	div.rn.f32 	%f119, %f109, %f118;
	fma.rn.f32 	%f120, %f119, %f2, %f117;
	st.global.u32 	[%rd25], %r22;
	st.global.u32 	[%rd24], %r23;
	ld.global.f32 	%f121, [%rd25];
	div.rn.f32 	%f122, %f109, %f121;
	fma.rn.f32 	%f123, %f122, %f2, %f120;
	st.global.u32 	[%rd25+4], %r22;
	st.global.u32 	[%rd24+4], %r23;
	ld.global.f32 	%f124, [%rd25+4];
	div.rn.f32 	%f125, %f109, %f124;
	fma.rn.f32 	%f126, %f125, %f2, %f123;
	st.global.u32 	[%rd25+8], %r22;
	st.global.u32 	[%rd24+8], %r23;
	ld.global.f32 	%f127, [%rd25+8];
	div.rn.f32 	%f128, %f109, %f127;
	fma.rn.f32 	%f129, %f128, %f2, %f126;
	st.global.u32 	[%rd25+12], %r22;
	st.global.u32 	[%rd24+12], %r23;
	ld.global.f32 	%f130, [%rd25+12];
	div.rn.f32 	%f131, %f109, %f130;
	fma.rn.f32 	%f193, %f131, %f2, %f129;
	add.s32 	%r33, %r33, 8;
	add.s64 	%rd25, %rd25, 32;
	add.s64 	%rd24, %rd24, 32;
	setp.ne.s32 	%p9, %r33, 0;
	@%p9 bra 	$L__BB0_4;
$L__BB0_5:
	setp.eq.s32 	%p10, %r1, 0;
	@%p10 bra 	$L__BB0_13;
	and.b32  	%r7, %r12, 3;
	setp.lt.u32 	%p11, %r1, 4;
	@%p11 bra 	$L__BB0_8;
	mul.wide.u32 	%rd11, %r35, 4;
	add.s64 	%rd12, %rd2, %rd11;
	mov.b32 	%r24, 0;
	st.global.u32 	[%rd12], %r24;
	add.s64 	%rd13, %rd1, %rd11;
	mov.b32 	%r25, -2105345213;
	st.global.u32 	[%rd13], %r25;
	ld.global.f32 	%f133, [%rd12];
	mov.f32 	%f134, 0f8282FB43;
	div.rn.f32 	%f135, %f134, %f133;
	fma.rn.f32 	%f136, %f135, %f2, %f193;
	st.global.u32 	[%rd12+4], %r24;
	st.global.u32 	[%rd13+4], %r25;
	ld.global.f32 	%f137, [%rd12+4];
	div.rn.f32 	%f138, %f134, %f137;
	fma.rn.f32 	%f139, %f138, %f2, %f136;
	st.global.u32 	[%rd12+8], %r24;
	st.global.u32 	[%rd13+8], %r25;
	ld.global.f32 	%f140, [%rd12+8];
	div.rn.f32 	%f141, %f134, %f140;
	fma.rn.f32 	%f142, %f141, %f2, %f139;
	st.global.u32 	[%rd12+12], %r24;
	st.global.u32 	[%rd13+12], %r25;
	ld.global.f32 	%f143, [%rd12+12];
	div.rn.f32 	%f144, %f134, %f143;
	fma.rn.f32 	%f193, %f144, %f2, %f142;
	add.s32 	%r35, %r35, 4;
$L__BB0_8:
	setp.eq.s32 	%p12, %r7, 0;
	@%p12 bra 	$L__BB0_13;
	setp.eq.s32 	%p13, %r7, 1;
	@%p13 bra 	$L__BB0_11;
	mul.wide.u32 	%rd14, %r35, 4;
	add.s64 	%rd15, %rd2, %rd14;
	mov.b32 	%r26, 0;
	st.global.u32 	[%rd15], %r26;
	add.s64 	%rd16, %rd1, %rd14;
	mov.b32 	%r27, -2105345213;
	st.global.u32 	[%rd16], %r27;
	ld.global.f32 	%f146, [%rd15];
	mov.f32 	%f147, 0f8282FB43;
	div.rn.f32 	%f148, %f147, %f146;
	fma.rn.f32 	%f149, %f148, %f2, %f193;
	st.global.u32 	[%rd15+4], %r26;
	st.global.u32 	[%rd16+4], %r27;
	ld.global.f32 	%f150, [%rd15+4];
	div.rn.f32 	%f151, %f147, %f150;
	fma.rn.f32 	%f193, %f151, %f2, %f149;
	add.s32 	%r35, %r35, 2;
$L__BB0_11:
	and.b32  	%r28, %r12, 1;
	setp.eq.b32 	%p14, %r28, 1;
	not.pred 	%p15, %p14;
	@%p15 bra 	$L__BB0_13;
	mul.wide.u32 	%rd17, %r35, 4;
	add.s64 	%rd18, %rd2, %rd17;
	mov.b32 	%r29, 0;
	st.global.u32 	[%rd18], %r29;
	add.s64 	%rd19, %rd1, %rd17;
	mov.b32 	%r30, -2105345213;
	st.global.u32 	[%rd19], %r30;
	ld.global.f32 	%f152, [%rd18];
	mov.f32 	%f153, 0f8282FB43;
	div.rn.f32 	%f154, %f153, %f152;
	fma.rn.f32 	%f193, %f154, %f2, %f193;
$L__BB0_13:
	div.rn.f32 	%f155, %f27, %f28;
	div.rn.f32 	%f156, %f155, 0f80000000;
	add.f32 	%f157, %f156, 0f80000485;
	add.f32 	%f158, %f157, 0f84279D56;
	setp.ltu.f32 	%p16, %f193, %f158;
	@%p16 bra 	$L__BB0_15;
	div.rn.f32 	%f159, %f30, %f31;
	sub.f32 	%f160, %f29, %f159;
	div.rn.f32 	%f161, %f33, 0f164936FB;
	mov.f32 	%f162, 0f40800000;
	mul.rn.f32 	%f163, %f161, %f162;
	mov.f32 	%f164, 0f3F800000;
	mul.rn.f32 	%f165, %f163, %f164;
	mul.rn.f32 	%f166, %f165, %f164;
	mul.rn.f32 	%f167, %f166, %f164;
	sub.f32 	%f168, %f32, %f167;
	add.f32 	%f169, %f168, 0f00000000;
	abs.f32 	%f170, %f169;
	mul.f32 	%f171, %f170, 0f4038AA3B;
	ex2.approx.ftz.f32 	%f172, %f171;
	add.f32 	%f173, %f172, 0f3F800000;
	rcp.approx.ftz.f32 	%f174, %f173;
	fma.rn.f32 	%f175, %f174, 0fC0000000, 0f3F800000;
	setp.ge.f32 	%p17, %f170, 0f41102CB4;
	selp.f32 	%f176, 0f3F800000, %f175, %p17;
	copysign.f32 	%f177, %f169, %f176;
	mul.f32 	%f178, %f169, %f169;
	fma.rn.f32 	%f179, %f178, 0f3C80F082, 0fBD563CAE;
	fma.rn.f32 	%f180, %f179, %f178, 0f3E085941;
	fma.rn.f32 	%f181, %f180, %f178, 0fBEAAA9ED;
	fma.rn.f32 	%f182, %f181, %f178, 0f00000000;
	fma.rn.f32 	%f183, %f182, %f169, %f169;
	setp.ge.f32 	%p18, %f170, 0f3F19999A;
	selp.f32 	%f184, %f177, %f183, %p18;
	sqrt.rn.f32 	%f185, %f184;
	fma.rn.f32 	%f193, %f160, 0f7F800000, %f185;
$L__BB0_15:
	add.u64 	%rd20, %SP, 0;
	add.u64 	%rd21, %SPL, 0;
	cvt.f64.f32 	%fd1, %f193;
	st.local.f64 	[%rd21], %fd1;
	mov.u64 	%rd22, $str;
	cvta.global.u64 	%rd23, %rd22;
	{ // callseq 0, 0
	.param .b64 param0;
	st.param.b64 	[param0], %rd23;
	.param .b64 param1;
	st.param.b64 	[param1], %rd20;
	.param .b32 retval0;
	call.uni (retval0), 
	vprintf, 
	(
	param0, 
	param1
	);
	ld.param.b32 	%r31, [retval0];
	} // callseq 0
	ret;

}


// ===== COMPILED SASS (sm_100) =====

	.target	sm_100

	.elftype	@"ET_EXEC"


//--------------------- .note.nv.tkinfo           --------------------------
	.section	.note.nv.tkinfo,"",@"SHT_NOTE"
	.sectionflags	@"SHF_NOTE_NV_TKINFO"
	.tkinfo
        /*0018*/ 	.word	0x00000002
        /*0030*/ 	.string	""
        /*0030*/ 	.string	"ptxas"
        /*0030*/ 	.string	"Cuda compilation tools, release 13.0, V13.0.88"
        /*0030*/ 	.string	"Build cuda_13.0.r13.0/compiler.36424714_0"
        /*0030*/ 	.string	"-arch sm_100 -m 64 "



//--------------------- .note.nv.cuinfo           --------------------------
	.section	.note.nv.cuinfo,"",@"SHT_NOTE"
	.sectionflags	@"SHF_NOTE_NV_CUINFO"
        /*0018*/ 	.short	0x0002
        /*001a*/ 	.short	0x0064
        /*001c*/ 	.short	0x0082
	.zero		2


//--------------------- .nv.info                  --------------------------
	.section	.nv.info,"",@"SHT_CUDA_INFO"
	.align	4


	//----- nvinfo : EIATTR_REGCOUNT
	.align		4
        /*0000*/ 	.byte	0x04, 0x2f
        /*0002*/ 	.short	(.L_2 - .L_1)
	.align		4
.L_1:
        /*0004*/ 	.word	index@(_Z7computeffiffffPfS_ffffffffffff)
        /*0008*/ 	.word	0x00000018


	//----- nvinfo : EIATTR_FRAME_SIZE
	.align		4
.L_2:
        /*000c*/ 	.byte	0x04, 0x11
        /*000e*/ 	.short	(.L_4 - .L_3)
	.align		4
.L_3:
        /*0010*/ 	.word	index@($__internal_1_$__cuda_sm3x_div_rn_noftz_f32_slowpath)
        /*0014*/ 	.word	0x00000008


	//----- nvinfo : EIATTR_FRAME_SIZE
	.align		4
.L_4:
        /*0018*/ 	.byte	0x04, 0x11
        /*001a*/ 	.short	(.L_6 - .L_5)
	.align		4
.L_5:
        /*001c*/ 	.word	index@($__internal_0_$__cuda_sm20_sqrt_rn_f32_slowpath)
        /*0020*/ 	.word	0x00000008


	//----- nvinfo : EIATTR_FRAME_SIZE
	.align		4
.L_6:
        /*0024*/ 	.byte	0x04, 0x11
        /*0026*/ 	.short	(.L_8 - .L_7)
	.align		4
.L_7:
        /*0028*/ 	.word	index@(_Z7computeffiffffPfS_ffffffffffff)
        /*002c*/ 	.word	0x00000008


	//----- nvinfo : EIATTR_MIN_STACK_SIZE
	.align		4
.L_8:
        /*0030*/ 	.byte	0x04, 0x12
        /*0032*/ 	.short	(.L_10 - .L_9)
	.align		4
.L_9:
        /*0034*/ 	.word	index@(_Z7computeffiffffPfS_ffffffffffff)
        /*0038*/ 	.word	0x00000008
.L_10:


//--------------------- .nv.compat                --------------------------
	.section	.nv.compat,"",@"SHT_CUDA_COMPAT_INFO"
	.align	4
        /*0000*/ 	.byte	0x02, 0x09, 0x00, 0x00, 0x02, 0x02, 0x01, 0x00, 0x02, 0x05, 0x05, 0x00, 0x03, 0x07, 0x01, 0x01
        /*0010*/ 	.byte	0x02, 0x03, 0x00, 0x00, 0x02, 0x06, 0x01, 0x00, 0x04, 0x0b, 0x08, 0x00, 0x01, 0x00, 0x00, 0x00
        /*0020*/ 	.byte	0x00, 0x00, 0x00, 0x00


//--------------------- .nv.info._Z7computeffiffffPfS_ffffffffffff --------------------------
	.section	.nv.info._Z7computeffiffffPfS_ffffffffffff,"",@"SHT_CUDA_INFO"
	.sectionflags	@""
	.align	4


	//----- nvinfo : EIATTR_CUDA_API_VERSION
	.align		4
        /*0000*/ 	.byte	0x04, 0x37
        /*0002*/ 	.short	(.L_12 - .L_11)
.L_11:
        /*0004*/ 	.word	0x00000082


	//----- nvinfo : EIATTR_KPARAM_INFO
	.align		4
.L_12:
        /*0008*/ 	.byte	0x04, 0x17
        /*000a*/ 	.short	(.L_14 - .L_13)
.L_13:
        /*000c*/ 	.word	0x00000000
        /*0010*/ 	.short	0x0014
        /*0012*/ 	.short	0x005c
        /*0014*/ 	.byte	0x00, 0xf0, 0x11, 0x00


	//----- nvinfo : EIATTR_KPARAM_INFO
	.align		4
.L_14:
        /*0018*/ 	.byte	0x04, 0x17
        /*001a*/ 	.short	(.L_16 - .L_15)
.L_15:
        /*001c*/ 	.word	0x00000000
        /*0020*/ 	.short	0x0013
        /*0022*/ 	.short	0x0058
        /*0024*/ 	.byte	0x00, 0xf0, 0x11, 0x00


	//----- nvinfo : EIATTR_KPARAM_INFO
	.align		4
.L_16:
        /*0028*/ 	.byte	0x04, 0x17
        /*002a*/ 	.short	(.L_18 - .L_17)
.L_17:
        /*002c*/ 	.word	0x00000000
        /*0030*/ 	.short	0x0012
        /*0032*/ 	.short	0x0054
        /*0034*/ 	.byte	0x00, 0xf0, 0x11, 0x00


	//----- nvinfo : EIATTR_KPARAM_INFO
	.align		4
.L_18:
        /*0038*/ 	.byte	0x04, 0x17
        /*003a*/ 	.short	(.L_20 - .L_19)
.L_19:
        /*003c*/ 	.word	0x00000000
        /*0040*/ 	.short	0x0011
        /*0042*/ 	.short	0x0050
        /*0044*/ 	.byte	0x00, 0xf0, 0x11, 0x00


	//----- nvinfo : EIATTR_KPARAM_INFO
	.align		4
.L_20:
        /*0048*/ 	.byte	0x04, 0x17
        /*004a*/ 	.short	(.L_22 - .L_21)
.L_21:
        /*004c*/ 	.word	0x00000000
        /*0050*/ 	.short	0x0010
        /*0052*/ 	.short	0x004c
        /*0054*/ 	.byte	0x00, 0xf0, 0x11, 0x00


	//----- nvinfo : EIATTR_KPARAM_INFO
	.align		4
.L_22:
        /*0058*/ 	.byte	0x04, 0x17
        /*005a*/ 	.short	(.L_24 - .L_23)
.L_23:
        /*005c*/ 	.word	0x00000000
        /*0060*/ 	.short	0x000f
        /*0062*/ 	.short	0x0048
        /*0064*/ 	.byte	0x00, 0xf0, 0x11, 0x00


	//----- nvinfo : EIATTR_KPARAM_INFO
	.align		4
.L_24:
        /*0068*/ 	.byte	0x04, 0x17
        /*006a*/ 	.short	(.L_26 - .L_25)
.L_25:
        /*006c*/ 	.word	0x00000000
        /*0070*/ 	.short	0x000e
        /*0072*/ 	.short	0x0044
        /*0074*/ 	.byte	0x00, 0xf0, 0x11, 0x00


	//----- nvinfo : EIATTR_KPARAM_INFO
	.align		4
.L_26:
        /*0078*/ 	.byte	0x04, 0x17
        /*007a*/ 	.short	(.L_28 - .L_27)
.L_27:
        /*007c*/ 	.word	0x00000000
        /*0080*/ 	.short	0x000d
        /*0082*/ 	.short	0x0040
        /*0084*/ 	.byte	0x00, 0xf0, 0x11, 0x00


	//----- nvinfo : EIATTR_KPARAM_INFO
	.align		4
.L_28:
        /*0088*/ 	.byte	0x04, 0x17
        /*008a*/ 	.short	(.L_30 - .L_29)
.L_29:
        /*008c*/ 	.word	0x00000000
        /*0090*/ 	.short	0x000c
        /*0092*/ 	.short	0x003c
        /*0094*/ 	.byte	0x00, 0xf0, 0x11, 0x00


	//----- nvinfo : EIATTR_KPARAM_INFO
	.align		4
.L_30:
        /*0098*/ 	.byte	0x04, 0x17
        /*009a*/ 	.short	(.L_32 - .L_31)
.L_31:
        /*009c*/ 	.word	0x00000000
        /*00a0*/ 	.short	0x000b
        /*00a2*/ 	.short	0x0038
        /*00a4*/ 	.byte	0x00, 0xf0, 0x11, 0x00


	//----- nvinfo : EIATTR_KPARAM_INFO
	.align		4
.L_32:
        /*00a8*/ 	.byte	0x04, 0x17
        /*00aa*/ 	.short	(.L_34 - .L_33)
.L_33:
        /*00ac*/ 	.word	0x00000000
        /*00b0*/ 	.short	0x000a
        /*00b2*/ 	.short	0x0034
        /*00b4*/ 	.byte	0x00, 0xf0, 0x11, 0x00


	//----- nvinfo : EIATTR_KPARAM_INFO
	.align		4
.L_34:
        /*00b8*/ 	.byte	0x04, 0x17
        /*00ba*/ 	.short	(.L_36 - .L_35)
.L_35:
        /*00bc*/ 	.word	0x00000000
        /*00c0*/ 	.short	0x0009
        /*00c2*/ 	.short	0x0030
        /*00c4*/ 	.byte	0x00, 0xf0, 0x11, 0x00


	//----- nvinfo : EIATTR_KPARAM_INFO
	.align		4
.L_36:
        /*00c8*/ 	.byte	0x04, 0x17
        /*00ca*/ 	.short	(.L_38 - .L_37)
.L_37:
        /*00cc*/ 	.word	0x00000000
        /*00d0*/ 	.short	0x0008
        /*00d2*/ 	.short	0x0028
        /*00d4*/ 	.byte	0x00, 0xf5, 0x21, 0x00


	//----- nvinfo : EIATTR_KPARAM_INFO
	.align		4
.L_38:
        /*00d8*/ 	.byte	0x04, 0x17
        /*00da*/ 	.short	(.L_40 - .L_39)
.L_39:
        /*00dc*/ 	.word	0x00000000
        /*00e0*/ 	.short	0x0007
        /*00e2*/ 	.short	0x0020
        /*00e4*/ 	.byte	0x00, 0xf5, 0x21, 0x00


	//----- nvinfo : EIATTR_KPARAM_INFO
	.align		4
.L_40:
        /*00e8*/ 	.byte	0x04, 0x17
        /*00ea*/ 	.short	(.L_42 - .L_41)
.L_41:
        /*00ec*/ 	.word	0x00000000
        /*00f0*/ 	.short	0x0006
        /*00f2*/ 	.short	0x0018
        /*00f4*/ 	.byte	0x00, 0xf0, 0x11, 0x00


	//----- nvinfo : EIATTR_KPARAM_INFO
	.align		4
.L_42:
        /*00f8*/ 	.byte	0x04, 0x17
        /*00fa*/ 	.short	(.L_44 - .L_43)
.L_43:
        /*00fc*/ 	.word	0x00000000
        /*0100*/ 	.short	0x0005
        /*0102*/ 	.short	0x0014
        /*0104*/ 	.byte	0x00, 0xf0, 0x11, 0x00


	//----- nvinfo : EIATTR_KPARAM_INFO
	.align		4
.L_44:
        /*0108*/ 	.byte	0x04, 0x17
        /*010a*/ 	.short	(.L_46 - .L_45)
.L_45:
        /*010c*/ 	.word	0x00000000
        /*0110*/ 	.short	0x0004
        /*0112*/ 	.short	0x0010
        /*0114*/ 	.byte	0x00, 0xf0, 0x11, 0x00


	//----- nvinfo : EIATTR_KPARAM_INFO
	.align		4
.L_46:
        /*0118*/ 	.byte	0x04, 0x17
        /*011a*/ 	.short	(.L_48 - .L_47)
.L_47:
        /*011c*/ 	.word	0x00000000
        /*0120*/ 	.short	0x0003
        /*0122*/ 	.short	0x000c
        /*0124*/ 	.byte	0x00, 0xf0, 0x11, 0x00


	//----- nvinfo : EIATTR_KPARAM_INFO
	.align		4
.L_48:
        /*0128*/ 	.byte	0x04, 0x17
        /*012a*/ 	.short	(.L_50 - .L_49)
.L_49:
        /*012c*/ 	.word	0x00000000
        /*0130*/ 	.short	0x0002
        /*0132*/ 	.short	0x0008
        /*0134*/ 	.byte	0x00, 0xf0, 0x11, 0x00


	//----- nvinfo : EIATTR_KPARAM_INFO
	.align		4
.L_50:
        /*0138*/ 	.byte	0x04, 0x17
        /*013a*/ 	.short	(.L_52 - .L_51)
.L_51:
        /*013c*/ 	.word	0x00000000
        /*0140*/ 	.short	0x0001
        /*0142*/ 	.short	0x0004
        /*0144*/ 	.byte	0x00, 0xf0, 0x11, 0x00


	//----- nvinfo : EIATTR_KPARAM_INFO
	.align		4
.L_52:
        /*0148*/ 	.byte	0x04, 0x17
        /*014a*/ 	.short	(.L_54 - .L_53)
.L_53:
        /*014c*/ 	.word	0x00000000
        /*0150*/ 	.short	0x0000
        /*0152*/ 	.short	0x0000
        /*0154*/ 	.byte	0x00, 0xf0, 0x11, 0x00


	//----- nvinfo : EIATTR_SPARSE_MMA_MASK
	.align		4
.L_54:
        /*0158*/ 	.byte	0x03, 0x50
        /*015a*/ 	.short	0x0000


	//----- nvinfo : EIATTR_MAXREG_COUNT
	.align		4
        /*015c*/ 	.byte	0x03, 0x1b
        /*015e*/ 	.short	0x00ff


	//----- nvinfo : EIATTR_EXTERNS
	.align		4
        /*0160*/ 	.byte	0x04, 0x0f
        /*0162*/ 	.short	(.L_56 - .L_55)


	//   ....[0]....
	.align		4
.L_55:
        /*0164*/ 	.word	index@(vprintf)


	//----- nvinfo : EIATTR_MERCURY_ISA_VERSION
	.align		4
.L_56:
        /*0168*/ 	.byte	0x03, 0x5f
        /*016a*/ 	.short	0x0101


	//----- nvinfo : EIATTR_VRC_CTA_INIT_COUNT
	.align		4
        /*016c*/ 	.byte	0x02, 0x4a
	.zero		1
	.zero		1


	//----- nvinfo : EIATTR_SYSCALL_OFFSETS
	.align		4
        /*0170*/ 	.byte	0x04, 0x46
        /*0172*/ 	.short	(.L_58 - .L_57)


	//   ....[0]....
.L_57:
        /*0174*/ 	.word	0x00002350


	//----- nvinfo : EIATTR_EXIT_INSTR_OFFSETS
	.align		4
.L_58:
        /*0178*/ 	.byte	0x04, 0x1c
        /*017a*/ 	.short	(.L_60 - .L_59)


	//   ....[0]....
.L_59:
        /*017c*/ 	.word	0x00002360


	//----- nvinfo : EIATTR_CRS_STACK_SIZE
	.align		4
.L_60:
        /*0180*/ 	.byte	0x04, 0x1e
        /*0182*/ 	.short	(.L_62 - .L_61)
.L_61:
        /*0184*/ 	.word	0x00000000


	//----- nvinfo : EIATTR_CBANK_PARAM_SIZE
	.align		4
.L_62:
        /*0188*/ 	.byte	0x03, 0x19
        /*018a*/ 	.short	0x0060


	//----- nvinfo : EIATTR_PARAM_CBANK
	.align		4
        /*018c*/ 	.byte	0x04, 0x0a
        /*018e*/ 	.short	(.L_64 - .L_63)
	.align		4
.L_63:
        /*0190*/ 	.word	index@(.nv.constant0._Z7computeffiffffPfS_ffffffffffff)
        /*0194*/ 	.short	0x0380
        /*0196*/ 	.short	0x0060


	//----- nvinfo : EIATTR_SW_WAR
	.align		4
.L_64:
        /*0198*/ 	.byte	0x04, 0x36
        /*019a*/ 	.short	(.L_66 - .L_65)
.L_65:
        /*019c*/ 	.word	0x00000008
.L_66:


//--------------------- .nv.callgraph             --------------------------
	.section	.nv.callgraph,"",@"SHT_CUDA_CALLGRAPH"
	.align	4
	.sectionentsize	8
	.align		4
        /*0000*/ 	.word	0x00000000
	.align		4
        /*0004*/ 	.word	0xffffffff
	.align		4
        /*0008*/ 	.word	index@(_Z7computeffiffffPfS_ffffffffffff)
	.align		4
        /*000c*/ 	.word	index@(vprintf)
	.align		4
        /*0010*/ 	.word	0x00000000
	.align		4
        /*0014*/ 	.word	0xfffffffe
	.align		4
        /*0018*/ 	.word	0x00000000
	.align		4
        /*001c*/ 	.word	0xfffffffd
	.align		4
        /*0020*/ 	.word	0x00000000
	.align		4
        /*0024*/ 	.word	0xfffffffc


//--------------------- .nv.constant4             --------------------------
	.section	.nv.constant4,"a",@progbits
	.align	8
	.align		8
.nv.constant4:
        /*0000*/ 	.dword	vprintf
	.align		8
        /*0008*/ 	.dword	$str


//--------------------- .text._Z7computeffiffffPfS_ffffffffffff --------------------------
	.section	.text._Z7computeffiffffPfS_ffffffffffff,"ax",@progbits
	.align	128
        .global         _Z7computeffiffffPfS_ffffffffffff
        .type           _Z7computeffiffffPfS_ffffffffffff,@function
        .size           _Z7computeffiffffPfS_ffffffffffff,(.L_x_40 - _Z7computeffiffffPfS_ffffffffffff)
        .other          _Z7computeffiffffPfS_ffffffffffff,@"STO_CUDA_ENTRY STV_DEFAULT"
_Z7computeffiffffPfS_ffffffffffff:
.text._Z7computeffiffffPfS_ffffffffffff:
[----:B------:R-:W0:Y:S08]  /*0000*/  LDC R1, c[0x0][0x37c] ;  /* 0x0000df00ff017b82 */ /* 0x000e300000000800 */
[----:B------:R-:W1:Y:S01]  /*0010*/  LDC.64 R4, c[0x0][0x380] ;  /* 0x0000e000ff047b82 */ /* 0x000e620000000a00 */
[----:B------:R-:W2:Y:S01]  /*0020*/  LDCU UR4, c[0x0][0x2f8] ;  /* 0x00005f00ff0477ac */ /* 0x000ea20008000800 */
[----:B0-----:R-:W-:Y:S01]  /*0030*/  IADD3 R1, PT, PT, R1, -0x8, RZ ;  /* 0xfffffff801017810 */ /* 0x001fe20007ffe0ff */
[----:B------:R-:W0:Y:S01]  /*0040*/  LDCU UR6, c[0x0][0x380] ;  /* 0x00007000ff0677ac */ /* 0x000e220008000800 */
[----:B------:R-:W3:Y:S02]  /*0050*/  LDCU UR5, c[0x0][0x2fc] ;  /* 0x00005f80ff0577ac */ /* 0x000ee40008000800 */
[----:B--2---:R-:W-:-:S02]  /*0060*/  IADD3 R6, P1, PT, R1, UR4, RZ ;  /* 0x0000000401067c10 */ /* 0x004fc4000ff3e0ff */
[----:B0-----:R-:W-:Y:S01]  /*0070*/  MOV R0, UR6 ;  /* 0x0000000600007c02 */ /* 0x001fe20008000f00 */
[----:B-1----:R-:W-:Y:S01]  /*0080*/  FADD R2, -R5, -1.88730000136447935564e+35 ;  /* 0xfa11646e05027421 */ /* 0x002fe20000000100 */
[----:B---3--:R-:W-:-:S03]  /*0090*/  IADD3.X R7, PT, PT, RZ, UR5, RZ, P1, !PT ;  /* 0x00000005ff077c10 */ /* 0x008fc60008ffe4ff */
[----:B------:R-:W0:Y:S02]  /*00a0*/  FRND.CEIL R3, -R2 ;  /* 0x8000000200037307 */ /* 0x000e240000209000 */
[----:B0-----:R-:W-:-:S13]  /*00b0*/  FSETP.NEU.AND P0, PT, R3, R4, PT ;  /* 0x000000040300720b */ /* 0x001fda0003f0d000 */
[----:B------:R-:W-:Y:S05]  /*00c0*/  @P0 BRA `(.L_x_0) ;  /* 0x0000002000800947 */ /* 0x000fea0003800000 */
[----:B------:R-:W0:Y:S08]  /*00d0*/  LDC.64 R10, c[0x0][0x390] ;  /* 0x0000e400ff0a7b82 */ /* 0x000e300000000a00 */
[----:B------:R-:W1:Y:S08]  /*00e0*/  LDC R3, c[0x0][0x398] ;  /* 0x0000e600ff037b82 */ /* 0x000e700000000800 */
[----:B------:R-:W2:Y:S01]  /*00f0*/  LDC R4, c[0x0][0x38c] ;  /* 0x0000e300ff047b82 */ /* 0x000ea20000000800 */
[----:B0-----:R-:W-:-:S04]  /*0100*/  FADD R0, -R11, 1.541428310757298778e-44 ;  /* 0x0000000b0b007421 */ /* 0x001fc80000000100 */
[----:B-1----:R-:W-:-:S04]  /*0110*/  FFMA R0, R3, 2.3860707187850493938e-07, R0 ;  /* 0x348019e803007823 */ /* 0x002fc80000000000 */
[----:B------:R-:W0:Y:S08]  /*0120*/  MUFU.RCP R3, R0 ;  /* 0x0000000000037308 */ /* 0x000e300000001000 */
[----:B------:R-:W1:Y:S01]  /*0130*/  FCHK P0, RZ, R0 ;  /* 0x00000000ff007302 */ /* 0x000e620000000000 */
[----:B0-----:R-:W-:-:S04]  /*0140*/  FFMA R2, -R0, R3, 1 ;  /* 0x3f80000000027423 */ /* 0x001fc80000000103 */
[----:B------:R-:W-:Y:S01]  /*0150*/  FFMA R2, R3, R2, R3 ;  /* 0x0000000203027223 */ /* 0x000fe20000000003 */
[----:B--2---:R-:W-:-:S03]  /*0160*/  FADD R3, R4, 125510.953125 ;  /* 0x47f5237a04037421 */ /* 0x004fc60000000000 */
[----:B------:R-:W-:Y:S01]  /*0170*/  FFMA R5, RZ, R2, RZ ;  /* 0x00000002ff057223 */ /* 0x000fe200000000ff */
[----:B------:R-:W-:-:S03]  /*0180*/  FADD R4, R3, R10 ;  /* 0x0000000a03047221 */ /* 0x000fc60000000000 */
[----:B------:R-:W-:-:S04]  /*0190*/  FFMA R8, -R0, R5, RZ ;  /* 0x0000000500087223 */ /* 0x000fc800000001ff */
[----:B------:R-:W-:Y:S01]  /*01a0*/  FFMA R2, R2, R8, R5 ;  /* 0x0000000802027223 */ /* 0x000fe20000000005 */
[----:B-1----:R-:W-:Y:S06]  /*01b0*/  @!P0 BRA `(.L_x_1) ;  /* 0x0000000000148947 */ /* 0x002fec0003800000 */
[----:B------:R-:W-:Y:S01]  /*01c0*/  HFMA2 R2, -RZ, RZ, 0, 0 ;  /* 0x00000000ff027431 */ /* 0x000fe200000001ff */
[----:B------:R-:W-:Y:S02]  /*01d0*/  MOV R3, R0 ;  /* 0x0000000000037202 */ /* 0x000fe40000000f00 */
[----:B------:R-:W-:-:S07]  /*01e0*/  MOV R12, 0x200 ;  /* 0x00000200000c7802 */ /* 0x000fce0000000f00 */
[----:B------:R-:W-:Y:S05]  /*01f0*/  CALL.REL.NOINC `($__internal_1_$__cuda_sm3x_div_rn_noftz_f32_slowpath) ;  /* 0x0000002000bc7944 */ /* 0x000fea0003c00000 */
[----:B------:R-:W-:-:S07]  /*0200*/  MOV R2, R13 ;  /* 0x0000000d00027202 */ /* 0x000fce0000000f00 */
.L_x_1:
[----:B------:R-:W-:Y:S01]  /*0210*/  HFMA2 R3, -RZ, RZ, 0.96630859375, -0.0022525787353515625 ;  /* 0x3bbb989dff037431 */ /* 0x000fe200000001ff */
[----:B------:R-:W-:Y:S01]  /*0220*/  MOV R5, 0x437c0000 ;  /* 0x437c000000057802 */ /* 0x000fe20000000f00 */
[----:B------:R-:W0:Y:S03]  /*0230*/  LDCU UR4, c[0x0][0x388] ;  /* 0x00007100ff0477ac */ /* 0x000e260008000800 */
[----:B------:R-:W-:-:S04]  /*0240*/  FFMA.SAT R0, R2, R3, 0.5 ;  /* 0x3f00000002007423 */ /* 0x000fc80000002003 */
[----:B------:R-:W-:-:S04]  /*0250*/  FFMA.RM R0, R0, R5, 12582913 ;  /* 0x4b40000100007423 */ /* 0x000fc80000004005 */
[C---:B------:R-:W-:Y:S01]  /*0260*/  FADD R3, R0.reuse, -12583039 ;  /* 0xcb40007f00037421 */ /* 0x040fe20000000000 */
[----:B------:R-:W-:Y:S01]  /*0270*/  SHF.L.U32 R5, R0, 0x17, RZ ;  /* 0x0000001700057819 */ /* 0x000fe200000006ff */
[----:B0-----:R-:W-:Y:S02]  /*0280*/  UISETP.GE.AND UP0, UPT, UR4, 0x1, UPT ;  /* 0x000000010400788c */ /* 0x001fe4000bf06270 */
[----:B------:R-:W-:-:S04]  /*0290*/  FFMA R3, R2, 1.4426950216293334961, -R3 ;  /* 0x3fb8aa3b02037823 */ /* 0x000fc80000000803 */
[----:B------:R-:W-:-:S06]  /*02a0*/  FFMA R3, R2, 1.925963033500011079e-08, R3 ;  /* 0x32a5706002037823 */ /* 0x000fcc0000000003 */
[----:B------:R-:W0:Y:S02]  /*02b0*/  MUFU.EX2 R3, R3 ;  /* 0x0000000300037308 */ /* 0x000e240000000800 */
[----:B0-----:R-:W-:Y:S01]  /*02c0*/  FFMA R0, R5, R3, R4 ;  /* 0x0000000305007223 */ /* 0x001fe20000000004 */
[----:B------:R-:W-:Y:S06]  /*02d0*/  BRA.U !UP0, `(.L_x_2) ;  /* 0x0000001908687547 */ /* 0x000fec000b800000 */
[----:B------:R-:W0:Y:S01]  /*02e0*/  LDC.64 R4, c[0x0][0x3b8] ;  /* 0x0000ee00ff047b82 */ /* 0x000e220000000a00 */
[----:B------:R-:W1:Y:S01]  /*02f0*/  LDCU UR5, c[0x0][0x3c0] ;  /* 0x00007800ff0577ac */ /* 0x000e620008000800 */
[----:B------:R-:W-:Y:S01]  /*0300*/  MOV R11, 0x363d0ada ;  /* 0x363d0ada000b7802 */ /* 0x000fe20000000f00 */
[----:B------:R-:W-:Y:S01]  /*0310*/  UISETP.GE.U32.AND UP0, UPT, UR4, 0x8, UPT ;  /* 0x000000080400788c */ /* 0x000fe2000bf06070 */
[----:B------:R-:W2:Y:S04]  /*0320*/  LDCU.64 UR14, c[0x0][0x358] ;  /* 0x00006b00ff0e77ac */ /* 0x000ea80008000a00 */
[----:B------:R-:W3:Y:S01]  /*0330*/  LDC.64 R2, c[0x0][0x3b0] ;  /* 0x0000ec00ff027b82 */ /* 0x000ee20000000a00 */
[----:B------:R-:W-:Y:S01]  /*0340*/  ULOP3.LUT UR12, UR4, 0x7, URZ, 0xc0, !UPT ;  /* 0x00000007040c7892 */ /* 0x000fe2000f8ec0ff */
[----:B0-----:R-:W-:Y:S01]  /*0350*/  FFMA R4, R4, R5, -1.56159995773255866192e+34 ;  /* 0xf8407b6804047423 */ /* 0x001fe20000000005 */
[----:B------:R-:W-:-:S03]  /*0360*/  IMAD.MOV.U32 R5, RZ, RZ, 0x42fc0000 ;  /* 0x42fc0000ff057424 */ /* 0x000fc600078e00ff */
[----:B-1----:R-:W-:-:S04]  /*0370*/  FADD R4, R4, -UR5 ;  /* 0x8000000504047e21 */ /* 0x002fc80008000000 */
[----:B---3--:R-:W-:-:S04]  /*0380*/  FADD R3, R4, R3 ;  /* 0x0000000304037221 */ /* 0x008fc80000000000 */
[C---:B------:R-:W-:Y:S01]  /*0390*/  FMUL R4, |R3|.reuse, 1.4426950216293334961 ;  /* 0x3fb8aa3b03047820 */ /* 0x040fe20000400200 */
[----:B------:R-:W-:-:S04]  /*03a0*/  FMUL R10, R3, R3 ;  /* 0x00000003030a7220 */ /* 0x000fc80000400000 */
[C---:B------:R-:W-:Y:S01]  /*03b0*/  FFMA R11, R10.reuse, R11, 0.00019836159481201320887 ;  /* 0x394fff490a0b7423 */ /* 0x040fe2000000000b */
[----:B------:R-:W0:Y:S03]  /*03c0*/  FRND.TRUNC R4, R4 ;  /* 0x0000000400047307 */ /* 0x000e26000020d000 */
[----:B------:R-:W-:-:S04]  /*03d0*/  FFMA R11, R10, R11, 0.0083333496004343032837 ;  /* 0x3c08889a0a0b7423 */ /* 0x000fc8000000000b */
[----:B------:R-:W-:-:S04]  /*03e0*/  FFMA R11, R10, R11, 0.16666667163372039795 ;  /* 0x3e2aaaab0a0b7423 */ /* 0x000fc8000000000b */
[----:B------:R-:W-:Y:S01]  /*03f0*/  FMUL R10, R10, R11 ;  /* 0x0000000b0a0a7220 */ /* 0x000fe20000400000 */
[----:B0-----:R-:W-:Y:S02]  /*0400*/  FSETP.GT.AND P0, PT, |R4|, 126, PT ;  /* 0x42fc00000400780b */ /* 0x001fe40003f04200 */
[----:B------:R-:W-:-:S04]  /*0410*/  LOP3.LUT R5, R5, 0x80000000, R4, 0xb8, !PT ;  /* 0x8000000005057812 */ /* 0x000fc800078eb804 */
[----:B------:R-:W-:Y:S02]  /*0420*/  FSEL R8, R5, R4, P0 ;  /* 0x0000000405087208 */ /* 0x000fe40000000000 */
[----:B------:R-:W-:-:S03]  /*0430*/  FSETP.GE.AND P0, PT, |R3|, 1, PT ;  /* 0x3f8000000300780b */ /* 0x000fc60003f06200 */
[----:B------:R-:W-:-:S04]  /*0440*/  FFMA R5, R8, -0.69314718246459960938, |R3| ;  /* 0xbf31721808057823 */ /* 0x000fc80000000403 */
[C---:B------:R-:W-:Y:S01]  /*0450*/  FFMA R5, R8.reuse, 1.9046542121259335545e-09, R5 ;  /* 0x3102e30808057823 */ /* 0x040fe20000000005 */
[----:B------:R-:W-:-:S03]  /*0460*/  FADD R8, R8, 12583037 ;  /* 0x4b40007d08087421 */ /* 0x000fc60000000000 */
[----:B------:R-:W-:Y:S02]  /*0470*/  FMUL R5, R5, 1.4426950216293334961 ;  /* 0x3fb8aa3b05057820 */ /* 0x000fe40000400000 */
[----:B------:R-:W-:-:S04]  /*0480*/  SHF.L.U32 R8, R8, 0x17, RZ ;  /* 0x0000001708087819 */ /* 0x000fc800000006ff */
[----:B------:R-:W0:Y:S02]  /*0490*/  MUFU.EX2 R5, R5 ;  /* 0x0000000500057308 */ /* 0x000e240000000800 */
[----:B0-----:R-:W-:-:S06]  /*04a0*/  FMUL R8, R8, R5 ;  /* 0x0000000508087220 */ /* 0x001fcc0000400000 */
[----:B------:R-:W0:Y:S02]  /*04b0*/  MUFU.RCP R9, R8 ;  /* 0x0000000800097308 */ /* 0x000e240000001000 */
[----:B0-----:R-:W-:-:S04]  /*04c0*/  FMUL.FTZ R9, R9, -0.125 ;  /* 0xbe00000009097820 */ /* 0x001fc80000410000 */
[----:B------:R-:W-:Y:S01]  /*04d0*/  FFMA R4, R8, 2, R9 ;  /* 0x4000000008047823 */ /* 0x000fe20000000009 */
[----:B------:R-:W-:-:S04]  /*04e0*/  MOV R9, 0x3e055027 ;  /* 0x3e05502700097802 */ /* 0x000fc80000000f00 */
[--C-:B------:R-:W-:Y:S01]  /*04f0*/  LOP3.LUT R5, R4, 0x80000000, R3.reuse, 0xb8, !PT ;  /* 0x8000000004057812 */ /* 0x100fe200078eb803 */
[----:B------:R-:W-:Y:S01]  /*0500*/  @!P0 FFMA R5, R3, R10, R3 ;  /* 0x0000000a03058223 */ /* 0x000fe20000000003 */
[----:B------:R-:W-:-:S03]  /*0510*/  MOV R10, RZ ;  /* 0x000000ff000a7202 */ /* 0x000fc60000000f00 */
[----:B------:R-:W-:-:S05]  /*0520*/  FADD R2, R5, R2 ;  /* 0x0000000205027221 */ /* 0x000fca0000000000 */
[----:B------:R-:W-:-:S13]  /*0530*/  FSETP.GEU.AND P0, PT, R2, 1.175494350822287508e-38, PT ;  /* 0x008000000200780b */ /* 0x000fda0003f0e000 */
[----:B------:R-:W-:-:S05]  /*0540*/  @!P0 FMUL R2, R2, 8388608 ;  /* 0x4b00000002028820 */ /* 0x000fca0000400000 */
[C---:B------:R-:W-:Y:S02]  /*0550*/  IADD3 R3, PT, PT, R2.reuse, -0x3f2aaaab, RZ ;  /* 0xc0d5555502037810 */ /* 0x040fe40007ffe0ff */
[----:B------:R-:W-:Y:S02]  /*0560*/  FSETP.NEU.AND P1, PT, R2, RZ, PT ;  /* 0x000000ff0200720b */ /* 0x000fe40003f2d000 */
[----:B------:R-:W-:-:S04]  /*0570*/  LOP3.LUT R5, R3, 0xff800000, RZ, 0xc0, !PT ;  /* 0xff80000003057812 */ /* 0x000fc800078ec0ff */
[-C--:B------:R-:W-:Y:S02]  /*0580*/  IADD3 R3, PT, PT, R2, -R5.reuse, RZ ;  /* 0x8000000502037210 */ /* 0x080fe40007ffe0ff */
[----:B------:R-:W-:Y:S02]  /*0590*/  I2FP.F32.S32 R4, R5 ;  /* 0x0000000500047245 */ /* 0x000fe40000201400 */
[----:B------:R-:W-:Y:S01]  /*05a0*/  MOV R5, 0x7f800000 ;  /* 0x7f80000000057802 */ /* 0x000fe20000000f00 */
[----:B------:R-:W-:-:S04]  /*05b0*/  FADD R8, R3, -1 ;  /* 0xbf80000003087421 */ /* 0x000fc80000000000 */
[----:B------:R-:W-:-:S04]  /*05c0*/  FFMA R3, R8, -R9, 0.14084610342979431152 ;  /* 0x3e1039f608037423 */ /* 0x000fc80000000809 */
[----:B------:R-:W-:-:S04]  /*05d0*/  FFMA R3, R8, R3, -0.12148627638816833496 ;  /* 0xbdf8cdcc08037423 */ /* 0x000fc80000000003 */
[----:B------:R-:W-:-:S04]  /*05e0*/  FFMA R3, R8, R3, 0.13980610668659210205 ;  /* 0x3e0f295508037423 */ /* 0x000fc80000000003 */
[----:B------:R-:W-:-:S04]  /*05f0*/  FFMA R3, R8, R3, -0.16684235632419586182 ;  /* 0xbe2ad8b908037423 */ /* 0x000fc80000000003 */
[----:B------:R-:W-:-:S04]  /*0600*/  FFMA R3, R8, R3, 0.20012299716472625732 ;  /* 0x3e4ced0b08037423 */ /* 0x000fc80000000003 */
[----:B------:R-:W-:-:S04]  /*0610*/  FFMA R3, R8, R3, -0.24999669194221496582 ;  /* 0xbe7fff2208037423 */ /* 0x000fc80000000003 */
[----:B------:R-:W-:-:S04]  /*0620*/  FFMA R3, R8, R3, 0.33333182334899902344 ;  /* 0x3eaaaa7808037423 */ /* 0x000fc80000000003 */
[----:B------:R-:W-:Y:S01]  /*0630*/  FFMA R9, R8, R3, -0.5 ;  /* 0xbf00000008097423 */ /* 0x000fe20000000003 */
[----:B------:R-:W-:Y:S02]  /*0640*/  FSEL R3, RZ, -23, P0 ;  /* 0xc1b80000ff037808 */ /* 0x000fe40000000000 */
[----:B------:R-:W-:Y:S01]  /*0650*/  ISETP.GT.U32.AND P0, PT, R2, 0x7f7fffff, PT ;  /* 0x7f7fffff0200780c */ /* 0x000fe20003f04070 */
[----:B------:R-:W-:Y:S02]  /*0660*/  FMUL R9, R8, R9 ;  /* 0x0000000908097220 */ /* 0x000fe40000400000 */
[----:B------:R-:W-:Y:S02]  /*0670*/  FFMA R3, R4, 1.1920928955078125e-07, R3 ;  /* 0x3400000004037823 */ /* 0x000fe40000000003 */
[----:B------:R-:W-:-:S04]  /*0680*/  FFMA R8, R8, R9, R8 ;  /* 0x0000000908087223 */ /* 0x000fc80000000008 */
[----:B------:R-:W-:-:S04]  /*0690*/  FFMA R11, R3, 0.69314718246459960938, R8 ;  /* 0x3f317218030b7823 */ /* 0x000fc80000000008 */
[----:B------:R-:W-:-:S05]  /*06a0*/  @P0 FFMA R11, R2, R5, +INF ;  /* 0x7f800000020b0423 */ /* 0x000fca0000000005 */
[----:B------:R-:W-:Y:S01]  /*06b0*/  FSEL R11, R11, -INF , P1 ;  /* 0xff8000000b0b7808 */ /* 0x000fe20000800000 */
[----:B--2---:R-:W-:Y:S06]  /*06c0*/  BRA.U !UP0, `(.L_x_3) ;  /* 0x0000000908cc7547 */ /* 0x004fec000b800000 */
[----:B------:R-:W0:Y:S01]  /*06d0*/  LDCU.128 UR8, c[0x0][0x3a0] ;  /* 0x00007400ff0877ac */ /* 0x000e220008000c00 */
[----:B------:R-:W-:-:S06]  /*06e0*/  ULOP3.LUT UR4, UR4, 0x7ffffff8, URZ, 0xc0, !UPT ;  /* 0x7ffffff804047892 */ /* 0x000fcc000f8ec0ff */
[----:B------:R-:W-:Y:S01]  /*06f0*/  MOV R10, UR4 ;  /* 0x00000004000a7c02 */ /* 0x000fe20008000f00 */
[----:B0-----:R-:W-:Y:S02]  /*0700*/  UIADD3 UR7, UP0, UPT, UR8, 0x10, URZ ;  /* 0x0000001008077890 */ /* 0x001fe4000ff1e0ff */
[----:B------:R-:W-:Y:S02]  /*0710*/  UIADD3 UR5, UP1, UPT, UR10, 0x10, URZ ;  /* 0x000000100a057890 */ /* 0x000fe4000ff3e0ff */
[----:B------:R-:W-:Y:S02]  /*0720*/  UIADD3.X UR8, UPT, UPT, URZ, UR9, URZ, UP0, !UPT ;  /* 0x00000009ff087290 */ /* 0x000fe400087fe4ff */
[----:B------:R-:W-:Y:S01]  /*0730*/  UIADD3.X UR6, UPT, UPT, URZ, UR11, URZ, UP1, !UPT ;  /* 0x0000000bff067290 */ /* 0x000fe20008ffe4ff */
[----:B------:R-:W-:Y:S01]  /*0740*/  IMAD.U32 R8, RZ, RZ, UR7 ;  /* 0x00000007ff087e24 */ /* 0x000fe2000f8e00ff */
[----:B------:R-:W-:Y:S01]  /*0750*/  MOV R4, UR5 ;  /* 0x0000000500047c02 */ /* 0x000fe20008000f00 */
[----:B------:R-:W-:Y:S01]  /*0760*/  UIADD3 UR9, UPT, UPT, -UR4, URZ, URZ ;  /* 0x000000ff04097290 */ /* 0x000fe2000fffe1ff */
[----:B------:R-:W-:-:S02]  /*0770*/  MOV R9, UR8 ;  /* 0x0000000800097c02 */ /* 0x000fc40008000f00 */
[----:B------:R-:W-:-:S09]  /*0780*/  MOV R5, UR6 ;  /* 0x0000000600057c02 */ /* 0x000fd20008000f00 */
.L_x_12:
[----:B------:R-:W-:Y:S01]  /*0790*/  HFMA2 R13, -RZ, RZ, -3.826618194580078125e-05, -59488 ;  /* 0x8282fb43ff0d7431 */ /* 0x000fe200000001ff */
[----:B------:R0:W-:Y:S04]  /*07a0*/  STG.E desc[UR14][R8.64+-0x10], RZ ;  /* 0xfffff0ff08007986 */ /* 0x0001e8000c10190e */
[----:B------:R0:W-:Y:S04]  /*07b0*/  STG.E desc[UR14][R4.64+-0x10], R13 ;  /* 0xfffff00d04007986 */ /* 0x0001e8000c10190e */
[----:B------:R-:W2:Y:S01]  /*07c0*/  LDG.E R14, desc[UR14][R8.64+-0x10] ;  /* 0xfffff00e080e7981 */ /* 0x000ea2000c1e1900 */
[----:B------:R-:W-:Y:S01]  /*07d0*/  UMOV UR4, 0x282fb43 ;  /* 0x0282fb4300047882 */ /* 0x000fe20000000000 */
[----:B------:R-:W-:Y:S01]  /*07e0*/  UIADD3 UR9, UPT, UPT, UR9, 0x8, URZ ;  /* 0x0000000809097890 */ /* 0x000fe2000fffe0ff */
[----:B------:R-:W-:-:S03]  /*07f0*/  MOV R15, UR4 ;  /* 0x00000004000f7c02 */ /* 0x000fc60008000f00 */
[----:B------:R-:W-:Y:S01]  /*0800*/  UISETP.NE.AND UP0, UPT, UR9, URZ, UPT ;  /* 0x000000ff0900728c */ /* 0x000fe2000bf05270 */
[----:B--2---:R-:W1:Y:S08]  /*0810*/  MUFU.RCP R2, R14 ;  /* 0x0000000e00027308 */ /* 0x004e700000001000 */
[----:B------:R-:W2:Y:S01]  /*0820*/  FCHK P0, -R15, R14 ;  /* 0x0000000e0f007302 */ /* 0x000ea20000000100 */
[----:B-1----:R-:W-:-:S04]  /*0830*/  FFMA R3, -R14, R2, 1 ;  /* 0x3f8000000e037423 */ /* 0x002fc80000000102 */
[----:B------:R-:W-:-:S04]  /*0840*/  FFMA R2, R2, R3, R2 ;  /* 0x0000000302027223 */ /* 0x000fc80000000002 */
[----:B------:R-:W-:-:S04]  /*0850*/  FFMA R3, R2, -1.9246000354655396338e-37, RZ ;  /* 0x8282fb4302037823 */ /* 0x000fc800000000ff */
[----:B------:R-:W-:-:S04]  /*0860*/  FFMA R12, -R14, R3, -1.9246000354655396338e-37 ;  /* 0x8282fb430e0c7423 */ /* 0x000fc80000000103 */
[----:B------:R-:W-:Y:S01]  /*0870*/  FFMA R16, R2, R12, R3 ;  /* 0x0000000c02107223 */ /* 0x000fe20000000003 */
[----:B0-2---:R-:W-:Y:S06]  /*0880*/  @!P0 BRA `(.L_x_4) ;  /* 0x0000000000148947 */ /* 0x005fec0003800000 */
[----:B------:R-:W-:Y:S02]  /*0890*/  MOV R3, R14 ;  /* 0x0000000e00037202 */ /* 0x000fe40000000f00 */
[----:B------:R-:W-:Y:S02]  /*08a0*/  MOV R2, 0x8282fb43 ;  /* 0x8282fb4300027802 */ /* 0x000fe40000000f00 */
[----:B------:R-:W-:-:S07]  /*08b0*/  MOV R12, 0x8d0 ;  /* 0x000008d0000c7802 */ /* 0x000fce0000000f00 */
[----:B------:R-:W-:Y:S05]  /*08c0*/  CALL.REL.NOINC `($__internal_1_$__cuda_sm3x_div_rn_noftz_f32_slowpath) ;  /* 0x0000001c00087944 */ /* 0x000fea0003c00000 */
[----:B------:R-:W-:-:S07]  /*08d0*/  MOV R16, R13 ;  /* 0x0000000d00107202 */ /* 0x000fce0000000f00 */
.L_x_4:
[----:B------:R-:W-:Y:S01]  /*08e0*/  IMAD.MOV.U32 R15, RZ, RZ, -0x7d7d04bd ;  /* 0x8282fb43ff0f7424 */ /* 0x000fe200078e00ff */
[----:B------:R0:W-:Y:S04]  /*08f0*/  STG.E desc[UR14][R8.64+-0xc], RZ ;  /* 0xfffff4ff08007986 */ /* 0x0001e8000c10190e */
[----:B------:R0:W-:Y:S04]  /*0900*/  STG.E desc[UR14][R4.64+-0xc], R15 ;  /* 0xfffff40f04007986 */ /* 0x0001e8000c10190e */
[----:B------:R-:W2:Y:S01]  /*0910*/  LDG.E R13, desc[UR14][R8.64+-0xc] ;  /* 0xfffff40e080d7981 */ /* 0x000ea2000c1e1900 */
[----:B------:R-:W-:Y:S01]  /*0920*/  UMOV UR4, 0x282fb43 ;  /* 0x0282fb4300047882 */ /* 0x000fe20000000000 */
[----:B------:R-:W-:Y:S01]  /*0930*/  FFMA R16, R11, R16, R0 ;  /* 0x000000100b107223 */ /* 0x000fe20000000000 */
[----:B------:R-:W-:Y:S01]  /*0940*/  MOV R14, UR4 ;  /* 0x00000004000e7c02 */ /* 0x000fe20008000f00 */
        /* <DEDUP_REMOVED lines=8> */
[----:B------:R-:W-:Y:S01]  /*09d0*/  HFMA2 R2, -RZ, RZ, -3.826618194580078125e-05, -59488 ;  /* 0x8282fb43ff027431 */ /* 0x000fe200000001ff */
[----:B------:R-:W-:Y:S02]  /*09e0*/  MOV R3, R13 ;  /* 0x0000000d00037202 */ /* 0x000fe40000000f00 */
[----:B------:R-:W-:-:S07]  /*09f0*/  MOV R12, 0xa10 ;  /* 0x00000a10000c7802 */ /* 0x000fce0000000f00 */
[----:B------:R-:W-:Y:S05]  /*0a00*/  CALL.REL.NOINC `($__internal_1_$__cuda_sm3x_div_rn_noftz_f32_slowpath) ;  /* 0x0000001800b87944 */ /* 0x000fea0003c00000 */
[----:B------:R-:W-:-:S07]  /*0a10*/  MOV R2, R13 ;  /* 0x0000000d00027202 */ /* 0x000fce0000000f00 */
.L_x_5:
[----:B------:R-:W-:Y:S01]  /*0a20*/  HFMA2 R15, -RZ, RZ, -3.826618194580078125e-05, -59488 ;  /* 0x8282fb43ff0f7431 */ /* 0x000fe200000001ff */
        /* <DEDUP_REMOVED lines=18> */
[----:B------:R-:W-:-:S07]  /*0b50*/  IMAD.MOV.U32 R3, RZ, RZ, R13 ;  /* 0x000000ffff037224 */ /* 0x000fce00078e000d */
.L_x_6:
[----:B------:R-:W-:Y:S01]  /*0b60*/  MOV R15, 0x8282fb43 ;  /* 0x8282fb43000f7802 */ /* 0x000fe20000000f00 */
        /* <DEDUP_REMOVED lines=19> */
.L_x_7:
        /* <DEDUP_REMOVED lines=15> */
[----:B------:R-:W-:Y:S01]  /*0d90*/  MOV R3, R13 ;  /* 0x0000000d00037202 */ /* 0x000fe20000000f00 */
[----:B------:R-:W-:Y:S01]  /*0da0*/  IMAD.MOV.U32 R2, RZ, RZ, -0x7d7d04bd ;  /* 0x8282fb43ff027424 */ /* 0x000fe200078e00ff */
[----:B------:R-:W-:-:S07]  /*0db0*/  MOV R12, 0xdd0 ;  /* 0x00000dd0000c7802 */ /* 0x000fce0000000f00 */
[----:B------:R-:W-:Y:S05]  /*0dc0*/  CALL.REL.NOINC `($__internal_1_$__cuda_sm3x_div_rn_noftz_f32_slowpath) ;  /* 0x0000001400c87944 */ /* 0x000fea0003c00000 */
[----:B------:R-:W-:-:S07]  /*0dd0*/  MOV R3, R13 ;  /* 0x0000000d00037202 */ /* 0x000fce0000000f00 */
.L_x_8:
        /* <DEDUP_REMOVED lines=20> */
.L_x_9:
        /* <DEDUP_REMOVED lines=15> */
[----:B------:R-:W-:Y:S01]  /*1010*/  IMAD.MOV.U32 R3, RZ, RZ, R13 ;  /* 0x000000ffff037224 */ /* 0x000fe200078e000d */
[----:B------:R-:W-:Y:S02]  /*1020*/  MOV R2, 0x8282fb43 ;  /* 0x8282fb4300027802 */ /* 0x000fe40000000f00 */
[----:B------:R-:W-:-:S07]  /*1030*/  MOV R12, 0x1050 ;  /* 0x00001050000c7802 */ /* 0x000fce0000000f00 */
[----:B------:R-:W-:Y:S05]  /*1040*/  CALL.REL.NOINC `($__internal_1_$__cuda_sm3x_div_rn_noftz_f32_slowpath) ;  /* 0x0000001400287944 */ /* 0x000fea0003c00000 */
[----:B------:R-:W-:-:S07]  /*1050*/  MOV R3, R13 ;  /* 0x0000000d00037202 */ /* 0x000fce0000000f00 */
.L_x_10:
        /* <DEDUP_REMOVED lines=20> */
.L_x_11:
[----:B------:R-:W-:Y:S01]  /*11a0*/  IADD3 R4, P1, PT, R4, 0x20, RZ ;  /* 0x0000002004047810 */ /* 0x000fe20007f3e0ff */
[----:B------:R-:W-:Y:S01]  /*11b0*/  FFMA R0, R11, R0, R16 ;  /* 0x000000000b007223 */ /* 0x000fe20000000010 */
[----:B------:R-:W-:-:S03]  /*11c0*/  IADD3 R8, P0, PT, R8, 0x20, RZ ;  /* 0x0000002008087810 */ /* 0x000fc60007f1e0ff */
[----:B------:R-:W-:Y:S01]  /*11d0*/  IMAD.X R5, RZ, RZ, R5, P1 ;  /* 0x000000ffff057224 */ /* 0x000fe200008e0605 */
[----:B------:R-:W-:Y:S01]  /*11e0*/  IADD3.X R9, PT, PT, RZ, R9, RZ, P0, !PT ;  /* 0x00000009ff097210 */ /* 0x000fe200007fe4ff */
[----:B------:R-:W-:Y:S08]  /*11f0*/  BRA.U UP0, `(.L_x_12) ;  /* 0xfffffff500647547 */ /* 0x000ff0000b83ffff */
.L_x_3:
[----:B------:R-:W-:-:S09]  /*1200*/  UISETP.NE.AND UP0, UPT, UR12, URZ, UPT ;  /* 0x000000ff0c00728c */ /* 0x000fd2000bf05270 */
[----:B------:R-:W-:Y:S05]  /*1210*/  BRA.U !UP0, `(.L_x_2) ;  /* 0x0000000908987547 */ /* 0x000fea000b800000 */
[----:B------:R-:W0:Y:S01]  /*1220*/  LDCU UR4, c[0x0][0x388] ;  /* 0x00007100ff0477ac */ /* 0x000e220008000800 */
[----:B------:R-:W-:Y:S02]  /*1230*/  UISETP.GE.U32.AND UP0, UPT, UR12, 0x4, UPT ;  /* 0x000000040c00788c */ /* 0x000fe4000bf06070 */
[----:B0-----:R-:W-:-:S07]  /*1240*/  ULOP3.LUT UR4, UR4, 0x3, URZ, 0xc0, !UPT ;  /* 0x0000000304047892 */ /* 0x001fce000f8ec0ff */
[----:B------:R-:W-:Y:S05]  /*1250*/  BRA.U !UP0, `(.L_x_13) ;  /* 0x0000000508547547 */ /* 0x000fea000b800000 */
[----:B------:R-:W0:Y:S01]  /*1260*/  LDC.64 R8, c[0x0][0x3a0] ;  /* 0x0000e800ff087b82 */ /* 0x000e220000000a00 */
[----:B------:R-:W-:-:S07]  /*1270*/  HFMA2 R15, -RZ, RZ, -3.826618194580078125e-05, -59488 ;  /* 0x8282fb43ff0f7431 */ /* 0x000fce00000001ff */
[----:B------:R-:W1:Y:S01]  /*1280*/  LDC.64 R4, c[0x0][0x3a8] ;  /* 0x0000ea00ff047b82 */ /* 0x000e620000000a00 */
[----:B0-----:R-:W-:-:S05]  /*1290*/  IMAD.WIDE.U32 R8, R10, 0x4, R8 ;  /* 0x000000040a087825 */ /* 0x001fca00078e0008 */
[----:B------:R0:W-:Y:S01]  /*12a0*/  STG.E desc[UR14][R8.64], RZ ;  /* 0x000000ff08007986 */ /* 0x0001e2000c10190e */
[----:B-1----:R-:W-:-:S05]  /*12b0*/  IMAD.WIDE.U32 R4, R10, 0x4, R4 ;  /* 0x000000040a047825 */ /* 0x002fca00078e0004 */
[----:B------:R0:W-:Y:S04]  /*12c0*/  STG.E desc[UR14][R4.64], R15 ;  /* 0x0000000f04007986 */ /* 0x0001e8000c10190e */
[----:B------:R-:W2:Y:S01]  /*12d0*/  LDG.E R13, desc[UR14][R8.64] ;  /* 0x0000000e080d7981 */ /* 0x000ea2000c1e1900 */
[----:B------:R-:W-:Y:S02]  /*12e0*/  UMOV UR5, 0x282fb43 ;  /* 0x0282fb4300057882 */ /* 0x000fe40000000000 */
        /* <DEDUP_REMOVED lines=14> */
.L_x_14:
        /* <DEDUP_REMOVED lines=20> */
.L_x_15:
        /* <DEDUP_REMOVED lines=20> */
.L_x_16:
        /* <DEDUP_REMOVED lines=20> */
.L_x_17:
[----:B------:R-:W-:Y:S01]  /*1790*/  FFMA R0, R11, R0, R16 ;  /* 0x000000000b007223 */ /* 0x000fe20000000010 */
[----:B------:R-:W-:-:S07]  /*17a0*/  IADD3 R10, PT, PT, R10, 0x4, RZ ;  /* 0x000000040a0a7810 */ /* 0x000fce0007ffe0ff */
.L_x_13:
[----:B------:R-:W-:-:S09]  /*17b0*/  UISETP.NE.AND UP0, UPT, UR4, URZ, UPT ;  /* 0x000000ff0400728c */ /* 0x000fd2000bf05270 */
[----:B------:R-:W-:Y:S05]  /*17c0*/  BRA.U !UP0, `(.L_x_2) ;  /* 0x00000005082c7547 */ /* 0x000fea000b800000 */
[----:B------:R-:W-:-:S09]  /*17d0*/  UISETP.NE.AND UP0, UPT, UR4, 0x1, UPT ;  /* 0x000000010400788c */ /* 0x000fd2000bf05270 */
        /* <DEDUP_REMOVED lines=24> */
.L_x_19:
        /* <DEDUP_REMOVED lines=15> */
[----:B------:R-:W-:Y:S02]  /*1a50*/  HFMA2 R2, -RZ, RZ, -3.826618194580078125e-05, -59488 ;  /* 0x8282fb43ff027431 */ /* 0x000fe400000001ff */
[----:B------:R-:W-:Y:S01]  /*1a60*/  IMAD.MOV.U32 R3, RZ, RZ, R14 ;  /* 0x000000ffff037224 */ /* 0x000fe200078e000e */
[----:B------:R-:W-:-:S07]  /*1a70*/  MOV R12, 0x1a90 ;  /* 0x00001a90000c7802 */ /* 0x000fce0000000f00 */
[----:B------:R-:W-:Y:S05]  /*1a80*/  CALL.REL.NOINC `($__internal_1_$__cuda_sm3x_div_rn_noftz_f32_slowpath) ;  /* 0x0000000800987944 */ /* 0x000fea0003c00000 */
[----:B------:R-:W-:-:S07]  /*1a90*/  MOV R2, R13 ;  /* 0x0000000d00027202 */ /* 0x000fce0000000f00 */
.L_x_20:
[----:B------:R-:W-:Y:S01]  /*1aa0*/  FFMA R0, R11, R2, R0 ;  /* 0x000000020b007223 */ /* 0x000fe20000000000 */
[----:B------:R-:W-:-:S07]  /*1ab0*/  IADD3 R10, PT, PT, R10, 0x2, RZ ;  /* 0x000000020a0a7810 */ /* 0x000fce0007ffe0ff */
.L_x_18:
[----:B------:R-:W0:Y:S02]  /*1ac0*/  LDCU UR4, c[0x0][0x388] ;  /* 0x00007100ff0477ac */ /* 0x000e240008000800 */
[----:B0-----:R-:W-:-:S04]  /*1ad0*/  ULOP3.LUT UR4, UR4, 0x1, URZ, 0xc0, !UPT ;  /* 0x0000000104047892 */ /* 0x001fc8000f8ec0ff */
[----:B------:R-:W-:-:S09]  /*1ae0*/  UISETP.NE.U32.AND UP0, UPT, UR4, 0x1, UPT ;  /* 0x000000010400788c */ /* 0x000fd2000bf05070 */
[----:B------:R-:W-:Y:S05]  /*1af0*/  BRA.U UP0, `(.L_x_2) ;  /* 0x0000000100607547 */ /* 0x000fea000b800000 */
        /* <DEDUP_REMOVED lines=23> */
.L_x_21:
[----:B------:R-:W-:-:S07]  /*1c70*/  FFMA R0, R11, R2, R0 ;  /* 0x000000020b007223 */ /* 0x000fce0000000000 */
.L_x_2:
[----:B------:R-:W0:Y:S01]  /*1c80*/  LDC R5, c[0x0][0x3c8] ;  /* 0x0000f200ff057b82 */ /* 0x000e220000000800 */
[----:B------:R-:W1:Y:S02]  /*1c90*/  LDCU UR4, c[0x0][0x3c4] ;  /* 0x00007880ff0477ac */ /* 0x000e640008000800 */
[----:B-1----:R-:W-:Y:S01]  /*1ca0*/  MOV R8, UR4 ;  /* 0x0000000400087c02 */ /* 0x002fe20008000f00 */
[----:B0-----:R-:W0:Y:S08]  /*1cb0*/  MUFU.RCP R2, R5 ;  /* 0x0000000500027308 */ /* 0x001e300000001000 */
[----:B------:R-:W1:Y:S01]  /*1cc0*/  FCHK P0, R8, R5 ;  /* 0x0000000508007302 */ /* 0x000e620000000000 */
[----:B0-----:R-:W-:-:S04]  /*1cd0*/  FFMA R3, R2, -R5, 1 ;  /* 0x3f80000002037423 */ /* 0x001fc80000000805 */
[----:B------:R-:W-:-:S04]  /*1ce0*/  FFMA R2, R2, R3, R2 ;  /* 0x0000000302027223 */ /* 0x000fc80000000002 */
[----:B------:R-:W-:-:S04]  /*1cf0*/  FFMA R3, R2, UR4, RZ ;  /* 0x0000000402037c23 */ /* 0x000fc800080000ff */
[----:B------:R-:W-:-:S04]  /*1d00*/  FFMA R4, R3, -R5, UR4 ;  /* 0x0000000403047e23 */ /* 0x000fc80008000805 */
[----:B------:R-:W-:Y:S01]  /*1d10*/  FFMA R2, R2, R4, R3 ;  /* 0x0000000402027223 */ /* 0x000fe20000000003 */
[----:B-1----:R-:W-:Y:S06]  /*1d20*/  @!P0 BRA `(.L_x_22) ;  /* 0x0000000000148947 */ /* 0x002fec0003800000 */
[----:B------:R-:W0:Y:S01]  /*1d30*/  LDC R2, c[0x0][0x3c4] ;  /* 0x0000f100ff027b82 */ /* 0x000e220000000800 */
[----:B------:R-:W-:-:S07]  /*1d40*/  MOV R12, 0x1d70 ;  /* 0x00001d70000c7802 */ /* 0x000fce0000000f00 */
[----:B------:R-:W1:Y:S02]  /*1d50*/  LDC R3, c[0x0][0x3c8] ;  /* 0x0000f200ff037b82 */ /* 0x000e640000000800 */
[----:B01----:R-:W-:Y:S05]  /*1d60*/  CALL.REL.NOINC `($__internal_1_$__cuda_sm3x_div_rn_noftz_f32_slowpath) ;  /* 0x0000000400e07944 */ /* 0x003fea0003c00000 */
[----:B------:R-:W-:-:S07]  /*1d70*/  IMAD.MOV.U32 R2, RZ, RZ, R13 ;  /* 0x000000ffff027224 */ /* 0x000fce00078e000d */
.L_x_22:
[----:B------:R-:W-:Y:S01]  /*1d80*/  MOV R4, 0x7f800000 ;  /* 0x7f80000000047802 */ /* 0x000fe20000000f00 */
[----:B------:R-:W0:Y:S04]  /*1d90*/  FCHK P0, R2, -RZ ;  /* 0x800000ff02007302 */ /* 0x000e280000000000 */
[----:B------:R-:W-:-:S04]  /*1da0*/  FFMA R3, RZ, -R4, 1 ;  /* 0x3f800000ff037423 */ /* 0x000fc80000000804 */
[----:B------:R-:W-:-:S04]  /*1db0*/  FFMA R3, R3, -R4, -INF ;  /* 0xff80000003037423 */ /* 0x000fc80000000804 */
[----:B------:R-:W-:-:S04]  /*1dc0*/  FFMA R4, R3, R2, RZ ;  /* 0x0000000203047223 */ /* 0x000fc800000000ff */
[----:B------:R-:W-:-:S04]  /*1dd0*/  FFMA R5, RZ, R4, R2 ;  /* 0x00000004ff057223 */ /* 0x000fc80000000002 */
[----:B------:R-:W-:Y:S01]  /*1de0*/  FFMA R3, R3, R5, R4 ;  /* 0x0000000503037223 */ /* 0x000fe20000000004 */
[----:B0-----:R-:W-:Y:S06]  /*1df0*/  @!P0 BRA `(.L_x_23) ;  /* 0x0000000000108947 */ /* 0x001fec0003800000 */
[----:B------:R-:W-:Y:S01]  /*1e00*/  HFMA2 R3, -RZ, RZ, -0.0 , 0 ;  /* 0x80000000ff037431 */ /* 0x000fe200000001ff */
[----:B------:R-:W-:-:S07]  /*1e10*/  MOV R12, 0x1e30 ;  /* 0x00001e30000c7802 */ /* 0x000fce0000000f00 */
[----:B------:R-:W-:Y:S05]  /*1e20*/  CALL.REL.NOINC `($__internal_1_$__cuda_sm3x_div_rn_noftz_f32_slowpath) ;  /* 0x0000000400b07944 */ /* 0x000fea0003c00000 */
[----:B------:R-:W-:-:S07]  /*1e30*/  MOV R3, R13 ;  /* 0x0000000d00037202 */ /* 0x000fce0000000f00 */
.L_x_23:
[----:B------:R-:W-:-:S04]  /*1e40*/  FADD R3, R3, -1.6213023232238133511e-42 ;  /* 0x8000048503037421 */ /* 0x000fc80000000000 */
[----:B------:R-:W-:-:S05]  /*1e50*/  FADD R3, R3, -1.970300077815117736e-36 ;  /* 0x84279d5603037421 */ /* 0x000fca0000000000 */
[----:B------:R-:W-:-:S13]  /*1e60*/  FSETP.GE.AND P0, PT, R0, R3, PT ;  /* 0x000000030000720b */ /* 0x000fda0003f06000 */
[----:B------:R-:W-:Y:S05]  /*1e70*/  @!P0 BRA `(.L_x_0) ;  /* 0x0000000400148947 */ /* 0x000fea0003800000 */
[----:B------:R-:W0:Y:S02]  /*1e80*/  LDC.64 R8, c[0x0][0x3d0] ;  /* 0x0000f400ff087b82 */ /* 0x000e240000000a00 */
[----:B0-----:R-:W0:Y:S08]  /*1e90*/  MUFU.RCP R0, R9 ;  /* 0x0000000900007308 */ /* 0x001e300000001000 */
[----:B------:R-:W1:Y:S01]  /*1ea0*/  FCHK P0, R8, R9 ;  /* 0x0000000908007302 */ /* 0x000e620000000000 */
[----:B0-----:R-:W-:-:S04]  /*1eb0*/  FFMA R3, R0, -R9, 1 ;  /* 0x3f80000000037423 */ /* 0x001fc80000000809 */
[----:B------:R-:W-:-:S04]  /*1ec0*/  FFMA R3, R0, R3, R0 ;  /* 0x0000000300037223 */ /* 0x000fc80000000000 */
[----:B------:R-:W-:-:S04]  /*1ed0*/  FFMA R5, R3, R8, RZ ;  /* 0x0000000803057223 */ /* 0x000fc800000000ff */
[----:B------:R-:W-:-:S04]  /*1ee0*/  FFMA R0, R5, -R9, R8 ;  /* 0x8000000905007223 */ /* 0x000fc80000000008 */
[----:B------:R-:W-:Y:S01]  /*1ef0*/  FFMA R4, R3, R0, R5 ;  /* 0x0000000003047223 */ /* 0x000fe20000000005 */
[----:B-1----:R-:W-:Y:S06]  /*1f00*/  @!P0 BRA `(.L_x_24) ;  /* 0x0000000000148947 */ /* 0x002fec0003800000 */
[----:B------:R-:W0:Y:S01]  /*1f10*/  LDC R2, c[0x0][0x3d0] ;  /* 0x0000f400ff027b82 */ /* 0x000e220000000800 */
[----:B------:R-:W-:-:S07]  /*1f20*/  MOV R12, 0x1f50 ;  /* 0x00001f50000c7802 */ /* 0x000fce0000000f00 */
[----:B------:R-:W1:Y:S02]  /*1f30*/  LDC R3, c[0x0][0x3d4] ;  /* 0x0000f500ff037b82 */ /* 0x000e640000000800 */
[----:B01----:R-:W-:Y:S05]  /*1f40*/  CALL.REL.NOINC `($__internal_1_$__cuda_sm3x_div_rn_noftz_f32_slowpath) ;  /* 0x0000000400687944 */ /* 0x003fea0003c00000 */
[----:B------:R-:W-:-:S07]  /*1f50*/  MOV R4, R13 ;  /* 0x0000000d00047202 */ /* 0x000fce0000000f00 */
.L_x_24:
[----:B------:R-:W0:Y:S01]  /*1f60*/  LDC R8, c[0x0][0x3dc] ;  /* 0x0000f700ff087b82 */ /* 0x000e220000000800 */
[----:B------:R-:W-:Y:S01]  /*1f70*/  HFMA2 R3, -RZ, RZ, 2372, -186.375 ;  /* 0x68a2d9d3ff037431 */ /* 0x000fe200000001ff */
[----:B------:R-:W-:Y:S01]  /*1f80*/  MOV R0, 0x164936fb ;  /* 0x164936fb00007802 */ /* 0x000fe20000000f00 */
[----:B------:R-:W1:Y:S04]  /*1f90*/  LDCU UR4, c[0x0][0x3cc] ;  /* 0x00007980ff0477ac */ /* 0x000e680008000800 */
[----:B------:R-:W-:-:S04]  /*1fa0*/  FFMA R0, R3, -R0, 1 ;  /* 0x3f80000003007423 */ /* 0x000fc80000000800 */
[----:B------:R-:W-:Y:S01]  /*1fb0*/  FFMA R0, R0, R3, 6.15233214272975600091e+24 ;  /* 0x68a2d9d300007423 */ /* 0x000fe20000000003 */
[----:B-1----:R-:W-:Y:S01]  /*1fc0*/  FADD R4, -R4, UR4 ;  /* 0x0000000404047e21 */ /* 0x002fe20008000100 */
[----:B0-----:R-:W0:Y:S02]  /*1fd0*/  FCHK P0, R8, 1.6253999472559993604e-25 ;  /* 0x164936fb08007902 */ /* 0x001e240000000000 */
[----:B------:R-:W-:-:S04]  /*1fe0*/  FFMA R3, R0, R8, RZ ;  /* 0x0000000800037223 */ /* 0x000fc800000000ff */
[----:B------:R-:W-:-:S04]  /*1ff0*/  FFMA R2, R3, -1.6253999472559993604e-25, R8 ;  /* 0x964936fb03027823 */ /* 0x000fc80000000008 */
[----:B------:R-:W-:Y:S01]  /*2000*/  FFMA R0, R0, R2, R3 ;  /* 0x0000000200007223 */ /* 0x000fe20000000003 */
[----:B0-----:R-:W-:Y:S06]  /*2010*/  @!P0 BRA `(.L_x_25) ;  /* 0x0000000000148947 */ /* 0x001fec0003800000 */
[----:B------:R-:W0:Y:S01]  /*2020*/  LDC R2, c[0x0][0x3dc] ;  /* 0x0000f700ff027b82 */ /* 0x000e220000000800 */
[----:B------:R-:W-:Y:S02]  /*2030*/  MOV R3, 0x164936fb ;  /* 0x164936fb00037802 */ /* 0x000fe40000000f00 */
[----:B------:R-:W-:-:S07]  /*2040*/  MOV R12, 0x2060 ;  /* 0x00002060000c7802 */ /* 0x000fce0000000f00 */
[----:B0-----:R-:W-:Y:S05]  /*2050*/  CALL.REL.NOINC `($__internal_1_$__cuda_sm3x_div_rn_noftz_f32_slowpath) ;  /* 0x0000000400247944 */ /* 0x001fea0003c00000 */
[----:B------:R-:W-:-:S07]  /*2060*/  MOV R0, R13 ;  /* 0x0000000d00007202 */ /* 0x000fce0000000f00 */
.L_x_25:
[----:B------:R-:W0:Y:S01]  /*2070*/  LDCU UR4, c[0x0][0x3d8] ;  /* 0x00007b00ff0477ac */ /* 0x000e220008000800 */
[----:B------:R-:W-:Y:S01]  /*2080*/  FMUL R0, R0, 4 ;  /* 0x4080000000007820 */ /* 0x000fe20000400000 */
[----:B------:R-:W-:Y:S01]  /*2090*/  MOV R8, 0x3c80f082 ;  /* 0x3c80f08200087802 */ /* 0x000fe20000000f00 */
[----:B------:R-:W-:Y:S02]  /*20a0*/  IMAD.MOV.U32 R10, RZ, RZ, 0x3f800000 ;  /* 0x3f800000ff0a7424 */ /* 0x000fe400078e00ff */
[----:B------:R-:W-:-:S04]  /*20b0*/  FMUL R0, R0, 1 ;  /* 0x3f80000000007820 */ /* 0x000fc80000400000 */
[----:B------:R-:W-:-:S04]  /*20c0*/  FMUL R0, R0, 1 ;  /* 0x3f80000000007820 */ /* 0x000fc80000400000 */
[----:B------:R-:W-:-:S04]  /*20d0*/  FMUL R0, R0, 1 ;  /* 0x3f80000000007820 */ /* 0x000fc80000400000 */
[----:B0-----:R-:W-:-:S04]  /*20e0*/  FADD R0, -R0, UR4 ;  /* 0x0000000400007e21 */ /* 0x001fc80008000100 */
[----:B------:R-:W-:-:S04]  /*20f0*/  FADD R2, RZ, R0 ;  /* 0x00000000ff027221 */ /* 0x000fc80000000000 */
[C---:B------:R-:W-:Y:S01]  /*2100*/  FMUL R0, |R2|.reuse, 2.8853900432586669922 ;  /* 0x4038aa3b02007820 */ /* 0x040fe20000400200 */
[C---:B------:R-:W-:Y:S01]  /*2110*/  FMUL R9, R2.reuse, R2 ;  /* 0x0000000202097220 */ /* 0x040fe20000400000 */
[C---:B------:R-:W-:Y:S02]  /*2120*/  FSETP.GE.AND P1, PT, |R2|.reuse, 0.60000002384185791016, PT ;  /* 0x3f19999a0200780b */ /* 0x040fe40003f26200 */
[----:B------:R-:W-:Y:S01]  /*2130*/  FSETP.GE.AND P0, PT, |R2|, 9.010913848876953125, PT ;  /* 0x41102cb40200780b */ /* 0x000fe20003f06200 */
[C---:B------:R-:W-:Y:S01]  /*2140*/  FFMA R8, R9.reuse, R8, -0.052303962409496307373 ;  /* 0xbd563cae09087423 */ /* 0x040fe20000000008 */
[----:B------:R-:W0:Y:S03]  /*2150*/  MUFU.EX2 R0, R0 ;  /* 0x0000000000007308 */ /* 0x000e260000000800 */
[----:B------:R-:W-:Y:S01]  /*2160*/  FFMA R8, R9, R8, 0.1331529766321182251 ;  /* 0x3e08594109087423 */ /* 0x000fe20000000008 */
[----:B0-----:R-:W-:-:S03]  /*2170*/  FADD R3, R0, 1 ;  /* 0x3f80000000037421 */ /* 0x001fc60000000000 */
[----:B------:R-:W-:-:S04]  /*2180*/  FFMA R0, R9, R8, -0.33332768082618713379 ;  /* 0xbeaaa9ed09007423 */ /* 0x000fc80000000008 */
[----:B------:R-:W-:Y:S01]  /*2190*/  FFMA R9, R9, R0, RZ ;  /* 0x0000000009097223 */ /* 0x000fe200000000ff */
[----:B------:R-:W0:Y:S02]  /*21a0*/  MUFU.RCP R3, R3 ;  /* 0x0000000300037308 */ /* 0x000e240000001000 */
[----:B0-----:R-:W-:-:S05]  /*21b0*/  FFMA R5, R3, -2, R10 ;  /* 0xc000000003057823 */ /* 0x001fca000000000a */
[----:B------:R-:W-:-:S04]  /*21c0*/  FSEL R5, R5, 1, !P0 ;  /* 0x3f80000005057808 */ /* 0x000fc80004000000 */
[--C-:B------:R-:W-:Y:S01]  /*21d0*/  LOP3.LUT R5, R5, 0x80000000, R2.reuse, 0xb8, !PT ;  /* 0x8000000005057812 */ /* 0x100fe200078eb802 */
[----:B------:R-:W-:-:S04]  /*21e0*/  @!P1 FFMA R5, R2, R9, R2 ;  /* 0x0000000902059223 */ /* 0x000fc80000000002 */
[----:B------:R0:W1:Y:S01]  /*21f0*/  MUFU.RSQ R2, R5 ;  /* 0x0000000500027308 */ /* 0x0000620000001400 */
[----:B------:R-:W-:-:S04]  /*2200*/  IADD3 R0, PT, PT, R5, -0xd000000, RZ ;  /* 0xf300000005007810 */ /* 0x000fc80007ffe0ff */
[----:B------:R-:W-:-:S13]  /*2210*/  ISETP.GT.U32.AND P0, PT, R0, 0x727fffff, PT ;  /* 0x727fffff0000780c */ /* 0x000fda0003f04070 */
[----:B01----:R-:W-:Y:S05]  /*2220*/  @!P0 BRA `(.L_x_26) ;  /* 0x0000000000148947 */ /* 0x003fea0003800000 */
[----:B------:R-:W-:Y:S02]  /*2230*/  MOV R0, R5 ;  /* 0x0000000500007202 */ /* 0x000fe40000000f00 */
[----:B------:R-:W-:-:S07]  /*2240*/  MOV R8, 0x2260 ;  /* 0x0000226000087802 */ /* 0x000fce0000000f00 */
[----:B------:R-:W-:Y:S05]  /*2250*/  CALL.REL.NOINC `($__internal_0_$__cuda_sm20_sqrt_rn_f32_slowpath) ;  /* 0x0000000000447944 */ /* 0x000fea0003c00000 */
[----:B------:R-:W-:Y:S01]  /*2260*/  MOV R3, R0 ;  /* 0x0000000000037202 */ /* 0x000fe20000000f00 */
[----:B------:R-:W-:Y:S06]  /*2270*/  BRA `(.L_x_27) ;  /* 0x0000000000107947 */ /* 0x000fec0003800000 */
.L_x_26:
[----:B------:R-:W-:Y:S01]  /*2280*/  FMUL.FTZ R0, R5, R2 ;  /* 0x0000000205007220 */ /* 0x000fe20000410000 */
[----:B------:R-:W-:-:S03]  /*2290*/  FMUL.FTZ R2, R2, 0.5 ;  /* 0x3f00000002027820 */ /* 0x000fc60000410000 */
[----:B------:R-:W-:-:S04]  /*22a0*/  FFMA R3, -R0, R0, R5 ;  /* 0x0000000000037223 */ /* 0x000fc80000000105 */
[----:B------:R-:W-:-:S07]  /*22b0*/  FFMA R3, R3, R2, R0 ;  /* 0x0000000203037223 */ /* 0x000fce0000000000 */
.L_x_27:
[----:B------:R-:W-:-:S07]  /*22c0*/  FFMA R0, R4, +INF , R3 ;  /* 0x7f80000004007823 */ /* 0x000fce0000000003 */
.L_x_0:
[----:B------:R-:W0:Y:S01]  /*22d0*/  F2F.F64.F32 R2, R0 ;  /* 0x0000000000027310 */ /* 0x000e220000201800 */
[----:B------:R-:W-:Y:S01]  /*22e0*/  MOV R8, 0x0 ;  /* 0x0000000000087802 */ /* 0x000fe20000000f00 */
[----:B------:R-:W1:Y:S05]  /*22f0*/  LDCU.64 UR4, c[0x4][0x8] ;  /* 0x01000100ff0477ac */ /* 0x000e6a0008000a00 */
[----:B------:R-:W2:Y:S01]  /*2300*/  LDC.64 R8, c[0x4][R8] ;  /* 0x0100000008087b82 */ /* 0x000ea20000000a00 */
[----:B0-----:R0:W-:Y:S01]  /*2310*/  STL.64 [R1], R2 ;  /* 0x0000000201007387 */ /* 0x0011e20000100a00 */
[----:B-1----:R-:W-:Y:S02]  /*2320*/  MOV R4, UR4 ;  /* 0x0000000400047c02 */ /* 0x002fe40008000f00 */
[----:B------:R-:W-:-:S07]  /*2330*/  MOV R5, UR5 ;  /* 0x0000000500057c02 */ /* 0x000fce0008000f00 */
[----:B------:R-:W-:-:S07]  /*2340*/  LEPC R20, `(.L_x_28) ;  /* 0x000000001014794e */ /* 0x000fce0000000000 */
[----:B0-2---:R-:W-:Y:S05]  /*2350*/  CALL.ABS.NOINC R8 ;  /* 0x0000000008007343 */ /* 0x005fea0003c00000 */
.L_x_28:
[----:B------:R-:W-:Y:S05]  /*2360*/  EXIT ;  /* 0x000000000000794d */ /* 0x000fea0003800000 */
        .weak           $__internal_0_$__cuda_sm20_sqrt_rn_f32_slowpath
        .type           $__internal_0_$__cuda_sm20_sqrt_rn_f32_slowpath,@function
        .size           $__internal_0_$__cuda_sm20_sqrt_rn_f32_slowpath,($__internal_1_$__cuda_sm3x_div_rn_noftz_f32_slowpath - $__internal_0_$__cuda_sm20_sqrt_rn_f32_slowpath)
$__internal_0_$__cuda_sm20_sqrt_rn_f32_slowpath:
[----:B------:R-:W-:-:S13]  /*2370*/  LOP3.LUT P0, RZ, R0, 0x7fffffff, RZ, 0xc0, !PT ;  /* 0x7fffffff00ff7812 */ /* 0x000fda000780c0ff */
[----:B------:R-:W-:Y:S01]  /*2380*/  @!P0 MOV R2, R0 ;  /* 0x0000000000028202 */ /* 0x000fe20000000f00 */
[----:B------:R-:W-:Y:S06]  /*2390*/  @!P0 BRA `(.L_x_29) ;  /* 0x0000000000448947 */ /* 0x000fec0003800000 */
[----:B------:R-:W-:-:S13]  /*23a0*/  FSETP.GEU.FTZ.AND P0, PT, R0, RZ, PT ;  /* 0x000000ff0000720b */ /* 0x000fda0003f1e000 */
[----:B------:R-:W-:Y:S01]  /*23b0*/  @!P0 MOV R2, 0x7fffffff ;  /* 0x7fffffff00028802 */ /* 0x000fe20000000f00 */
[----:B------:R-:W-:Y:S06]  /*23c0*/  @!P0 BRA `(.L_x_29) ;  /* 0x0000000000388947 */ /* 0x000fec0003800000 */
[----:B------:R-:W-:-:S13]  /*23d0*/  FSETP.GTU.FTZ.AND P0, PT, |R0|, +INF , PT ;  /* 0x7f8000000000780b */ /* 0x000fda0003f1c200 */
[----:B------:R-:W-:Y:S01]  /*23e0*/  @P0 FADD.FTZ R2, R0, 1 ;  /* 0x3f80000000020421 */ /* 0x000fe20000010000 */
[----:B------:R-:W-:Y:S06]  /*23f0*/  @P0 BRA `(.L_x_29) ;  /* 0x00000000002c0947 */ /* 0x000fec0003800000 */
[----:B------:R-:W-:-:S13]  /*2400*/  FSETP.NEU.FTZ.AND P0, PT, |R0|, +INF , PT ;  /* 0x7f8000000000780b */ /* 0x000fda0003f1d200 */
[----:B------:R-:W-:Y:S01]  /*2410*/  @!P0 MOV R2, R0 ;  /* 0x0000000000028202 */ /* 0x000fe20000000f00 */
[----:B------:R-:W-:Y:S06]  /*2420*/  @!P0 BRA `(.L_x_29) ;  /* 0x0000000000208947 */ /* 0x000fec0003800000 */
[----:B------:R-:W-:-:S04]  /*2430*/  FFMA R0, R0, 1.84467440737095516160e+19, RZ ;  /* 0x5f80000000007823 */ /* 0x000fc800000000ff */
[----:B------:R-:W0:Y:S02]  /*2440*/  MUFU.RSQ R3, R0 ;  /* 0x0000000000037308 */ /* 0x000e240000001400 */
[----:B0-----:R-:W-:Y:S01]  /*2450*/  FMUL.FTZ R5, R0, R3 ;  /* 0x0000000300057220 */ /* 0x001fe20000410000 */
[----:B------:R-:W-:-:S03]  /*2460*/  FMUL.FTZ R3, R3, 0.5 ;  /* 0x3f00000003037820 */ /* 0x000fc60000410000 */
[----:B------:R-:W-:-:S04]  /*2470*/  FADD.FTZ R2, -R5, -RZ ;  /* 0x800000ff05027221 */ /* 0x000fc80000010100 */
[----:B------:R-:W-:-:S04]  /*2480*/  FFMA R2, R5, R2, R0 ;  /* 0x0000000205027223 */ /* 0x000fc80000000000 */
[----:B------:R-:W-:-:S04]  /*2490*/  FFMA R2, R2, R3, R5 ;  /* 0x0000000302027223 */ /* 0x000fc80000000005 */
[----:B------:R-:W-:-:S07]  /*24a0*/  FMUL.FTZ R2, R2, 2.3283064365386962891e-10 ;  /* 0x2f80000002027820 */ /* 0x000fce0000410000 */
.L_x_29:
[----:B------:R-:W-:Y:S01]  /*24b0*/  HFMA2 R3, -RZ, RZ, 0, 0 ;  /* 0x00000000ff037431 */ /* 0x000fe200000001ff */
[----:B------:R-:W-:Y:S01]  /*24c0*/  MOV R0, R2 ;  /* 0x0000000200007202 */ /* 0x000fe20000000f00 */
[----:B------:R-:W-:-:S04]  /*24d0*/  IMAD.MOV.U32 R2, RZ, RZ, R8 ;  /* 0x000000ffff027224 */ /* 0x000fc800078e0008 */
[----:B------:R-:W-:Y:S05]  /*24e0*/  RET.REL.NODEC R2 `(_Z7computeffiffffPfS_ffffffffffff) ;  /* 0xffffffd802c47950 */ /* 0x000fea0003c3ffff */
        .weak           $__internal_1_$__cuda_sm3x_div_rn_noftz_f32_slowpath
        .type           $__internal_1_$__cuda_sm3x_div_rn_noftz_f32_slowpath,@function
        .size           $__internal_1_$__cuda_sm3x_div_rn_noftz_f32_slowpath,(.L_x_40 - $__internal_1_$__cuda_sm3x_div_rn_noftz_f32_slowpath)
$__internal_1_$__cuda_sm3x_div_rn_noftz_f32_slowpath:
[----:B------:R-:W-:Y:S02]  /*24f0*/  SHF.R.U32.HI R13, RZ, 0x17, R3 ;  /* 0x00000017ff0d7819 */ /* 0x000fe40000011603 */
[----:B------:R-:W-:Y:S02]  /*2500*/  SHF.R.U32.HI R14, RZ, 0x17, R2 ;  /* 0x00000017ff0e7819 */ /* 0x000fe40000011602 */
[----:B------:R-:W-:Y:S02]  /*2510*/  LOP3.LUT R13, R13, 0xff, RZ, 0xc0, !PT ;  /* 0x000000ff0d0d7812 */ /* 0x000fe400078ec0ff */
[----:B------:R-:W-:Y:S02]  /*2520*/  LOP3.LUT R17, R14, 0xff, RZ, 0xc0, !PT ;  /* 0x000000ff0e117812 */ /* 0x000fe400078ec0ff */
[----:B------:R-:W-:Y:S02]  /*2530*/  IADD3 R18, PT, PT, R13, -0x1, RZ ;  /* 0xffffffff0d127810 */ /* 0x000fe40007ffe0ff */
[----:B------:R-:W-:-:S02]  /*2540*/  IADD3 R15, PT, PT, R17, -0x1, RZ ;  /* 0xffffffff110f7810 */ /* 0x000fc40007ffe0ff */
[----:B------:R-:W-:-:S04]  /*2550*/  ISETP.GT.U32.AND P0, PT, R18, 0xfd, PT ;  /* 0x000000fd1200780c */ /* 0x000fc80003f04070 */
[----:B------:R-:W-:-:S13]  /*2560*/  ISETP.GT.U32.OR P0, PT, R15, 0xfd, P0 ;  /* 0x000000fd0f00780c */ /* 0x000fda0000704470 */
[----:B------:R-:W-:Y:S01]  /*2570*/  @!P0 MOV R14, RZ ;  /* 0x000000ff000e8202 */ /* 0x000fe20000000f00 */
[----:B------:R-:W-:Y:S06]  /*2580*/  @!P0 BRA `(.L_x_30) ;  /* 0x00000000005c8947 */ /* 0x000fec0003800000 */
[----:B------:R-:W-:Y:S02]  /*2590*/  FSETP.GTU.FTZ.AND P0, PT, |R2|, +INF , PT ;  /* 0x7f8000000200780b */ /* 0x000fe40003f1c200 */
[----:B------:R-:W-:-:S04]  /*25a0*/  FSETP.GTU.FTZ.AND P1, PT, |R3|, +INF , PT ;  /* 0x7f8000000300780b */ /* 0x000fc80003f3c200 */
[----:B------:R-:W-:-:S13]  /*25b0*/  PLOP3.LUT P0, PT, P0, P1, PT, 0xf8, 0x8f ;  /* 0x00000000008f781c */ /* 0x000fda0000703f70 */
[----:B------:R-:W-:Y:S05]  /*25c0*/  @P0 BRA `(.L_x_31) ;  /* 0x0000000400440947 */ /* 0x000fea0003800000 */
[----:B------:R-:W-:-:S13]  /*25d0*/  LOP3.LUT P0, RZ, R3, 0x7fffffff, R2, 0xc8, !PT ;  /* 0x7fffffff03ff7812 */ /* 0x000fda000780c802 */
[----:B------:R-:W-:Y:S05]  /*25e0*/  @!P0 BRA `(.L_x_32) ;  /* 0x0000000400348947 */ /* 0x000fea0003800000 */
[C---:B------:R-:W-:Y:S02]  /*25f0*/  FSETP.NEU.FTZ.AND P2, PT, |R2|.reuse, +INF , PT ;  /* 0x7f8000000200780b */ /* 0x040fe40003f5d200 */
[----:B------:R-:W-:Y:S02]  /*2600*/  FSETP.NEU.FTZ.AND P1, PT, |R3|, +INF , PT ;  /* 0x7f8000000300780b */ /* 0x000fe40003f3d200 */
[----:B------:R-:W-:-:S11]  /*2610*/  FSETP.NEU.FTZ.AND P0, PT, |R2|, +INF , PT ;  /* 0x7f8000000200780b */ /* 0x000fd60003f1d200 */
[----:B------:R-:W-:Y:S05]  /*2620*/  @!P1 BRA !P2, `(.L_x_32) ;  /* 0x0000000400249947 */ /* 0x000fea0005000000 */
[----:B------:R-:W-:-:S04]  /*2630*/  LOP3.LUT P2, RZ, R2, 0x7fffffff, RZ, 0xc0, !PT ;  /* 0x7fffffff02ff7812 */ /* 0x000fc8000784c0ff */
[----:B------:R-:W-:-:S13]  /*2640*/  PLOP3.LUT P1, PT, P1, P2, PT, 0x2f, 0xf2 ;  /* 0x0000000000f2781c */ /* 0x000fda0000f24577 */
[----:B------:R-:W-:Y:S05]  /*2650*/  @P1 BRA `(.L_x_33) ;  /* 0x0000000400101947 */ /* 0x000fea0003800000 */
[----:B------:R-:W-:-:S04]  /*2660*/  LOP3.LUT P1, RZ, R3, 0x7fffffff, RZ, 0xc0, !PT ;  /* 0x7fffffff03ff7812 */ /* 0x000fc8000782c0ff */
[----:B------:R-:W-:-:S13]  /*2670*/  PLOP3.LUT P0, PT, P0, P1, PT, 0x2f, 0xf2 ;  /* 0x0000000000f2781c */ /* 0x000fda0000702577 */
[----:B------:R-:W-:Y:S05]  /*2680*/  @P0 BRA `(.L_x_34) ;  /* 0x0000000000f80947 */ /* 0x000fea0003800000 */
[----:B------:R-:W-:Y:S02]  /*2690*/  ISETP.GE.AND P0, PT, R15, RZ, PT ;  /* 0x000000ff0f00720c */ /* 0x000fe40003f06270 */
[----:B------:R-:W-:-:S11]  /*26a0*/  ISETP.GE.AND P1, PT, R18, RZ, PT ;  /* 0x000000ff1200720c */ /* 0x000fd60003f26270 */
[----:B------:R-:W-:Y:S01]  /*26b0*/  @P0 MOV R14, RZ ;  /* 0x000000ff000e0202 */ /* 0x000fe20000000f00 */
[----:B------:R-:W-:Y:S01]  /*26c0*/  @!P0 FFMA R2, R2, 1.84467440737095516160e+19, RZ ;  /* 0x5f80000002028823 */ /* 0x000fe200000000ff */
[----:B------:R-:W-:Y:S01]  /*26d0*/  @!P0 MOV R14, 0xffffffc0 ;  /* 0xffffffc0000e8802 */ /* 0x000fe20000000f00 */
[----:B------:R-:W-:-:S03]  /*26e0*/  @!P1 FFMA R3, R3, 1.84467440737095516160e+19, RZ ;  /* 0x5f80000003039823 */ /* 0x000fc600000000ff */
[----:B------:R-:W-:-:S07]  /*26f0*/  @!P1 IADD3 R14, PT, PT, R14, 0x40, RZ ;  /* 0x000000400e0e9810 */ /* 0x000fce0007ffe0ff */
.L_x_30:
[----:B------:R-:W-:Y:S02]  /*2700*/  LEA R18, R13, 0xc0800000, 0x17 ;  /* 0xc08000000d127811 */ /* 0x000fe400078eb8ff */
[----:B------:R-:W-:Y:S02]  /*2710*/  IADD3 R17, PT, PT, R17, -0x7f, RZ ;  /* 0xffffff8111117810 */ /* 0x000fe40007ffe0ff */
[----:B------:R-:W-:-:S03]  /*2720*/  IADD3 R19, PT, PT, -R18, R3, RZ ;  /* 0x0000000312137210 */ /* 0x000fc60007ffe1ff */
[----:B------:R-:W-:Y:S01]  /*2730*/  IMAD R2, R17, -0x800000, R2 ;  /* 0xff80000011027824 */ /* 0x000fe200078e0202 */
[----:B------:R-:W0:Y:S01]  /*2740*/  MUFU.RCP R3, R19 ;  /* 0x0000001300037308 */ /* 0x000e220000001000 */
[----:B------:R-:W-:Y:S01]  /*2750*/  FADD.FTZ R15, -R19, -RZ ;  /* 0x800000ff130f7221 */ /* 0x000fe20000010100 */
[----:B------:R-:W-:-:S05]  /*2760*/  IADD3 R17, PT, PT, R17, 0x7f, -R13 ;  /* 0x0000007f11117810 */ /* 0x000fca0007ffe80d */
[----:B------:R-:W-:Y:S02]  /*2770*/  IMAD.IADD R17, R17, 0x1, R14 ;  /* 0x0000000111117824 */ /* 0x000fe400078e020e */
[----:B0-----:R-:W-:-:S04]  /*2780*/  FFMA R18, R3, R15, 1 ;  /* 0x3f80000003127423 */ /* 0x001fc8000000000f */
[----:B------:R-:W-:-:S04]  /*2790*/  FFMA R3, R3, R18, R3 ;  /* 0x0000001203037223 */ /* 0x000fc80000000003 */
[----:B------:R-:W-:-:S04]  /*27a0*/  FFMA R18, R2, R3, RZ ;  /* 0x0000000302127223 */ /* 0x000fc800000000ff */
[----:B------:R-:W-:-:S04]  /*27b0*/  FFMA R20, R15, R18, R2 ;  /* 0x000000120f147223 */ /* 0x000fc80000000002 */
[----:B------:R-:W-:-:S04]  /*27c0*/  FFMA R18, R3, R20, R18 ;  /* 0x0000001403127223 */ /* 0x000fc80000000012 */
[----:B------:R-:W-:-:S04]  /*27d0*/  FFMA R15, R15, R18, R2 ;  /* 0x000000120f0f7223 */ /* 0x000fc80000000002 */
[----:B------:R-:W-:-:S05]  /*27e0*/  FFMA R2, R3, R15, R18 ;  /* 0x0000000f03027223 */ /* 0x000fca0000000012 */
[----:B------:R-:W-:-:S04]  /*27f0*/  SHF.R.U32.HI R13, RZ, 0x17, R2 ;  /* 0x00000017ff0d7819 */ /* 0x000fc80000011602 */
[----:B------:R-:W-:-:S04]  /*2800*/  LOP3.LUT R13, R13, 0xff, RZ, 0xc0, !PT ;  /* 0x000000ff0d0d7812 */ /* 0x000fc800078ec0ff */
[----:B------:R-:W-:-:S04]  /*2810*/  IADD3 R19, PT, PT, R13, R17, RZ ;  /* 0x000000110d137210 */ /* 0x000fc80007ffe0ff */
[----:B------:R-:W-:-:S04]  /*2820*/  IADD3 R13, PT, PT, R19, -0x1, RZ ;  /* 0xffffffff130d7810 */ /* 0x000fc80007ffe0ff */
[----:B------:R-:W-:-:S13]  /*2830*/  ISETP.GE.U32.AND P0, PT, R13, 0xfe, PT ;  /* 0x000000fe0d00780c */ /* 0x000fda0003f06070 */
[----:B------:R-:W-:Y:S05]  /*2840*/  @!P0 BRA `(.L_x_35) ;  /* 0x0000000000808947 */ /* 0x000fea0003800000 */
[----:B------:R-:W-:-:S13]  /*2850*/  ISETP.GT.AND P0, PT, R19, 0xfe, PT ;  /* 0x000000fe1300780c */ /* 0x000fda0003f04270 */
[----:B------:R-:W-:Y:S05]  /*2860*/  @P0 BRA `(.L_x_36) ;  /* 0x00000000006c0947 */ /* 0x000fea0003800000 */
[----:B------:R-:W-:-:S13]  /*2870*/  ISETP.GE.AND P0, PT, R19, 0x1, PT ;  /* 0x000000011300780c */ /* 0x000fda0003f06270 */
[----:B------:R-:W-:Y:S05]  /*2880*/  @P0 BRA `(.L_x_37) ;  /* 0x0000000000980947 */ /* 0x000fea0003800000 */
[----:B------:R-:W-:Y:S02]  /*2890*/  ISETP.GE.AND P0, PT, R19, -0x18, PT ;  /* 0xffffffe81300780c */ /* 0x000fe40003f06270 */
[----:B------:R-:W-:-:S11]  /*28a0*/  LOP3.LUT R2, R2, 0x80000000, RZ, 0xc0, !PT ;  /* 0x8000000002027812 */ /* 0x000fd600078ec0ff */
[----:B------:R-:W-:Y:S05]  /*28b0*/  @!P0 BRA `(.L_x_37) ;  /* 0x00000000008c8947 */ /* 0x000fea0003800000 */
[-CC-:B------:R-:W-:Y:S01]  /*28c0*/  FFMA.RZ R13, R3, R15.reuse, R18.reuse ;  /* 0x0000000f030d7223 */ /* 0x180fe2000000c012 */
[C---:B------:R-:W-:Y:S02]  /*28d0*/  ISETP.NE.AND P2, PT, R19.reuse, RZ, PT ;  /* 0x000000ff1300720c */ /* 0x040fe40003f45270 */
[----:B------:R-:W-:Y:S02]  /*28e0*/  ISETP.NE.AND P1, PT, R19, RZ, PT ;  /* 0x000000ff1300720c */ /* 0x000fe40003f25270 */
[----:B------:R-:W-:Y:S01]  /*28f0*/  LOP3.LUT R14, R13, 0x7fffff, RZ, 0xc0, !PT ;  /* 0x007fffff0d0e7812 */ /* 0x000fe200078ec0ff */
[CCC-:B------:R-:W-:Y:S01]  /*2900*/  FFMA.RP R13, R3.reuse, R15.reuse, R18.reuse ;  /* 0x0000000f030d7223 */ /* 0x1c0fe20000008012 */
[----:B------:R-:W-:Y:S01]  /*2910*/  FFMA.RM R18, R3, R15, R18 ;  /* 0x0000000f03127223 */ /* 0x000fe20000004012 */
[----:B------:R-:W-:Y:S02]  /*2920*/  IADD3 R3, PT, PT, R19, 0x20, RZ ;  /* 0x0000002013037810 */ /* 0x000fe40007ffe0ff */
[----:B------:R-:W-:-:S02]  /*2930*/  LOP3.LUT R14, R14, 0x800000, RZ, 0xfc, !PT ;  /* 0x008000000e0e7812 */ /* 0x000fc400078efcff */
[----:B------:R-:W-:Y:S02]  /*2940*/  IADD3 R15, PT, PT, -R19, RZ, RZ ;  /* 0x000000ff130f7210 */ /* 0x000fe40007ffe1ff */
[----:B------:R-:W-:Y:S02]  /*2950*/  SHF.L.U32 R3, R14, R3, RZ ;  /* 0x000000030e037219 */ /* 0x000fe400000006ff */
[----:B------:R-:W-:Y:S02]  /*2960*/  FSETP.NEU.FTZ.AND P0, PT, R13, R18, PT ;  /* 0x000000120d00720b */ /* 0x000fe40003f1d000 */
[----:B------:R-:W-:Y:S02]  /*2970*/  SEL R13, R15, RZ, P2 ;  /* 0x000000ff0f0d7207 */ /* 0x000fe40001000000 */
[----:B------:R-:W-:Y:S02]  /*2980*/  ISETP.NE.AND P1, PT, R3, RZ, P1 ;  /* 0x000000ff0300720c */ /* 0x000fe40000f25270 */
[----:B------:R-:W-:-:S02]  /*2990*/  SHF.R.U32.HI R13, RZ, R13, R14 ;  /* 0x0000000dff0d7219 */ /* 0x000fc4000001160e */
[----:B------:R-:W-:Y:S02]  /*29a0*/  PLOP3.LUT P0, PT, P0, P1, PT, 0xf8, 0x8f ;  /* 0x00000000008f781c */ /* 0x000fe40000703f70 */
[----:B------:R-:W-:Y:S02]  /*29b0*/  SHF.R.U32.HI R14, RZ, 0x1, R13 ;  /* 0x00000001ff0e7819 */ /* 0x000fe4000001160d */
[----:B------:R-:W-:-:S04]  /*29c0*/  SEL R3, RZ, 0x1, !P0 ;  /* 0x00000001ff037807 */ /* 0x000fc80004000000 */
[----:B------:R-:W-:-:S04]  /*29d0*/  LOP3.LUT R18, R3, 0x1, R14, 0xf8, !PT ;  /* 0x0000000103127812 */ /* 0x000fc800078ef80e */
[----:B------:R-:W-:-:S04]  /*29e0*/  LOP3.LUT R13, R18, R13, RZ, 0xc0, !PT ;  /* 0x0000000d120d7212 */ /* 0x000fc800078ec0ff */
[----:B------:R-:W-:-:S04]  /*29f0*/  IADD3 R13, PT, PT, R14, R13, RZ ;  /* 0x0000000d0e0d7210 */ /* 0x000fc80007ffe0ff */
[----:B------:R-:W-:Y:S01]  /*2a00*/  LOP3.LUT R2, R13, R2, RZ, 0xfc, !PT ;  /* 0x000000020d027212 */ /* 0x000fe200078efcff */
[----:B------:R-:W-:Y:S06]  /*2a10*/  BRA `(.L_x_37) ;  /* 0x0000000000347947 */ /* 0x000fec0003800000 */
.L_x_36:
[----:B------:R-:W-:-:S04]  /*2a20*/  LOP3.LUT R2, R2, 0x80000000, RZ, 0xc0, !PT ;  /* 0x8000000002027812 */ /* 0x000fc800078ec0ff */
[----:B------:R-:W-:Y:S01]  /*2a30*/  LOP3.LUT R2, R2, 0x7f800000, RZ, 0xfc, !PT ;  /* 0x7f80000002027812 */ /* 0x000fe200078efcff */
[----:B------:R-:W-:Y:S06]  /*2a40*/  BRA `(.L_x_37) ;  /* 0x0000000000287947 */ /* 0x000fec0003800000 */
.L_x_35:
[----:B------:R-:W-:Y:S01]  /*2a50*/  LEA R2, R17, R2, 0x17 ;  /* 0x0000000211027211 */ /* 0x000fe200078eb8ff */
[----:B------:R-:W-:Y:S06]  /*2a60*/  BRA `(.L_x_37) ;  /* 0x0000000000207947 */ /* 0x000fec0003800000 */
.L_x_34:
[----:B------:R-:W-:-:S04]  /*2a70*/  LOP3.LUT R2, R3, 0x80000000, R2, 0x48, !PT ;  /* 0x8000000003027812 */ /* 0x000fc800078e4802 */
[----:B------:R-:W-:Y:S01]  /*2a80*/  LOP3.LUT R2, R2, 0x7f800000, RZ, 0xfc, !PT ;  /* 0x7f80000002027812 */ /* 0x000fe200078efcff */
[----:B------:R-:W-:Y:S06]  /*2a90*/  BRA `(.L_x_37) ;  /* 0x0000000000147947 */ /* 0x000fec0003800000 */
.L_x_33:
[----:B------:R-:W-:Y:S01]  /*2aa0*/  LOP3.LUT R2, R3, 0x80000000, R2, 0x48, !PT ;  /* 0x8000000003027812 */ /* 0x000fe200078e4802 */
[----:B------:R-:W-:Y:S06]  /*2ab0*/  BRA `(.L_x_37) ;  /* 0x00000000000c7947 */ /* 0x000fec0003800000 */
.L_x_32:
[----:B------:R-:W0:Y:S01]  /*2ac0*/  MUFU.RSQ R2, -QNAN ;  /* 0xffc0000000027908 */ /* 0x000e220000001400 */
[----:B------:R-:W-:Y:S05]  /*2ad0*/  BRA `(.L_x_37) ;  /* 0x0000000000047947 */ /* 0x000fea0003800000 */
.L_x_31:
[----:B------:R-:W-:-:S07]  /*2ae0*/  FADD.FTZ R2, R2, R3 ;  /* 0x0000000302027221 */ /* 0x000fce0000010000 */
.L_x_37:
[----:B------:R-:W-:Y:S01]  /*2af0*/  HFMA2 R3, -RZ, RZ, 0, 0 ;  /* 0x00000000ff037431 */ /* 0x000fe200000001ff */
[----:B0-----:R-:W-:Y:S02]  /*2b00*/  MOV R13, R2 ;  /* 0x00000002000d7202 */ /* 0x001fe40000000f00 */
[----:B------:R-:W-:-:S04]  /*2b10*/  MOV R2, R12 ;  /* 0x0000000c00027202 */ /* 0x000fc80000000f00 */
[----:B------:R-:W-:Y:S05]  /*2b20*/  RET.REL.NODEC R2 `(_Z7computeffiffffPfS_ffffffffffff) ;  /* 0xffffffd402347950 */ /* 0x000fea0003c3ffff */
.L_x_38:
[----:B------:R-:W-:-:S00]  /*2b30*/  BRA `(.L_x_38) ;  /* 0xfffffffc00fc7947 */ /* 0x000fc0000383ffff */
[----:B------:R-:W-:-:S00]  /*2b40*/  NOP ;  /* 0x0000000000007918 */ /* 0x000fc00000000000 */
        /* <DEDUP_REMOVED lines=11> */
.L_x_40:


//--------------------- .nv.global.init           --------------------------
	.section	.nv.global.init,"aw",@progbits
.nv.global.init:
	.type		$str,@object
	.size		$str,(.L_0 - $str)
$str:
        /*0000*/ 	.byte	0x25, 0x2e, 0x31, 0x37, 0x67, 0x0a, 0x00
.L_0:


//--------------------- .nv.shared.reserved.0     --------------------------
	.section	.nv.shared.reserved.0,"aw",@nobits
	.weak		__nv_reservedSMEM_offset_0_alias
	.size		__nv_reservedSMEM_offset_0_alias, 0, 64
	.other		__nv_reservedSMEM_offset_0_alias,@"STO_CUDA_RESERVED_SHARED STV_DEFAULT"
__nv_reservedSMEM_offset_0_alias:
	.zero		0
	.zero		64


//--------------------- .nv.constant0._Z7computeffiffffPfS_ffffffffffff --------------------------
	.section	.nv.constant0._Z7computeffiffffPfS_ffffffffffff,"a",@progbits
	.sectionflags	@""
	.align	4
.nv.constant0._Z7computeffiffffPfS_ffffffffffff:
	.zero		992


//--------------------- SYMBOLS --------------------------

	.type		.nv.reservedSmem.offset0,@object
	.size		.nv.reservedSmem.offset0,0x4
	.type		vprintf,@function
